	.target	sm_90a

	.elftype	@"ET_EXEC"


//--------------------- .note.nv.tkinfo           --------------------------
	.section	.note.nv.tkinfo,"",@"SHT_NOTE"
	.sectionflags	@"SHF_NOTE_NV_TKINFO"
	.tkinfo
        /*0018*/ 	.word	0x00000002
        /*0030*/ 	.string	""
        /*0030*/ 	.string	"ptxas"
        /*0030*/ 	.string	"Cuda compilation tools, release 13.0, V13.0.88"
        /*0030*/ 	.string	"Build cuda_13.0.r13.0/compiler.36424714_0"
        /*0030*/ 	.string	"-v  -suppress-debug-info  -lineinfo  -arch sm_90a "



//--------------------- .note.nv.cuinfo           --------------------------
	.section	.note.nv.cuinfo,"",@"SHT_NOTE"
	.sectionflags	@"SHF_NOTE_NV_CUINFO"
        /*0018*/ 	.short	0x0002
        /*001a*/ 	.short	0x005a
        /*001c*/ 	.short	0x0082
	.zero		2


//--------------------- .nv.info                  --------------------------
	.section	.nv.info,"",@"SHT_CUDA_INFO"
	.align	4


	//----- nvinfo : EIATTR_REGCOUNT
	.align		4
        /*0000*/ 	.byte	0x04, 0x2f
        /*0002*/ 	.short	(.L_1 - .L_0)
	.align		4
.L_0:
        /*0004*/ 	.word	index@(gluon_wgmma)
        /*0008*/ 	.word	0x0000005a


	//----- nvinfo : EIATTR_FRAME_SIZE
	.align		4
.L_1:
        /*000c*/ 	.byte	0x04, 0x11
        /*000e*/ 	.short	(.L_3 - .L_2)
	.align		4
.L_2:
        /*0010*/ 	.word	index@(gluon_wgmma)
        /*0014*/ 	.word	0x00000000


	//----- nvinfo : EIATTR_MIN_STACK_SIZE
	.align		4
.L_3:
        /*0018*/ 	.byte	0x04, 0x12
        /*001a*/ 	.short	(.L_5 - .L_4)
	.align		4
.L_4:
        /*001c*/ 	.word	index@(gluon_wgmma)
        /*0020*/ 	.word	0x00000000
.L_5:


//--------------------- .nv.compat                --------------------------
	.section	.nv.compat,"",@"SHT_CUDA_COMPAT_INFO"
	.align	4
        /*0000*/ 	.byte	0x02, 0x09, 0x01, 0x00, 0x02, 0x02, 0x04, 0x00, 0x02, 0x05, 0x05, 0x00, 0x03, 0x07, 0x01, 0x01
        /*0010*/ 	.byte	0x02, 0x03, 0x03, 0x00, 0x02, 0x06, 0x01, 0x00, 0x04, 0x0b, 0x08, 0x00, 0x00, 0x00, 0x00, 0x00
        /*0020*/ 	.byte	0x00, 0x00, 0x00, 0x00


//--------------------- .nv.info.gluon_wgmma      --------------------------
	.section	.nv.info.gluon_wgmma,"",@"SHT_CUDA_INFO"
	.sectionflags	@""
	.align	4


	//----- nvinfo : EIATTR_CUDA_API_VERSION
	.align		4
        /*0000*/ 	.byte	0x04, 0x37
        /*0002*/ 	.short	(.L_7 - .L_6)
.L_6:
        /*0004*/ 	.word	0x00000082


	//----- nvinfo : EIATTR_KPARAM_INFO
	.align		4
.L_7:
        /*0008*/ 	.byte	0x04, 0x17
        /*000a*/ 	.short	(.L_9 - .L_8)
.L_8:
        /*000c*/ 	.word	0x00000000
        /*0010*/ 	.short	0x000a
        /*0012*/ 	.short	0x0048
        /*0014*/ 	.byte	0x00, 0xf4, 0x21, 0x00


	//----- nvinfo : EIATTR_KPARAM_INFO
	.align		4
.L_9:
        /*0018*/ 	.byte	0x04, 0x17
        /*001a*/ 	.short	(.L_11 - .L_10)
.L_10:
        /*001c*/ 	.word	0x00000000
        /*0020*/ 	.short	0x0009
        /*0022*/ 	.short	0x0040
        /*0024*/ 	.byte	0x00, 0xf4, 0x21, 0x00


	//----- nvinfo : EIATTR_KPARAM_INFO
	.align		4
.L_11:
        /*0028*/ 	.byte	0x04, 0x17
        /*002a*/ 	.short	(.L_13 - .L_12)
.L_12:
        /*002c*/ 	.word	0x00000000
        /*0030*/ 	.short	0x0008
        /*0032*/ 	.short	0x0038
        /*0034*/ 	.byte	0x00, 0xf0, 0x21, 0x00


	//----- nvinfo : EIATTR_KPARAM_INFO
	.align		4
.L_13:
        /*0038*/ 	.byte	0x04, 0x17
        /*003a*/ 	.short	(.L_15 - .L_14)
.L_14:
        /*003c*/ 	.word	0x00000000
        /*0040*/ 	.short	0x0007
        /*0042*/ 	.short	0x0030
        /*0044*/ 	.byte	0x00, 0xf0, 0x21, 0x00


	//----- nvinfo : EIATTR_KPARAM_INFO
	.align		4
.L_15:
        /*0048*/ 	.byte	0x04, 0x17
        /*004a*/ 	.short	(.L_17 - .L_16)
.L_16:
        /*004c*/ 	.word	0x00000000
        /*0050*/ 	.short	0x0006
        /*0052*/ 	.short	0x0028
        /*0054*/ 	.byte	0x00, 0xf0, 0x21, 0x00


	//----- nvinfo : EIATTR_KPARAM_INFO
	.align		4
.L_17:
        /*0058*/ 	.byte	0x04, 0x17
        /*005a*/ 	.short	(.L_19 - .L_18)
.L_18:
        /*005c*/ 	.word	0x00000000
        /*0060*/ 	.short	0x0005
        /*0062*/ 	.short	0x0020
        /*0064*/ 	.byte	0x00, 0xf0, 0x11, 0x00


	//----- nvinfo : EIATTR_KPARAM_INFO
	.align		4
.L_19:
        /*0068*/ 	.byte	0x04, 0x17
        /*006a*/ 	.short	(.L_21 - .L_20)
.L_20:
        /*006c*/ 	.word	0x00000000
        /*0070*/ 	.short	0x0004
        /*0072*/ 	.short	0x001c
        /*0074*/ 	.byte	0x00, 0xf0, 0x11, 0x00


	//----- nvinfo : EIATTR_KPARAM_INFO
	.align		4
.L_21:
        /*0078*/ 	.byte	0x04, 0x17
        /*007a*/ 	.short	(.L_23 - .L_22)
.L_22:
        /*007c*/ 	.word	0x00000000
        /*0080*/ 	.short	0x0003
        /*0082*/ 	.short	0x0018
        /*0084*/ 	.byte	0x00, 0xf0, 0x11, 0x00


	//----- nvinfo : EIATTR_KPARAM_INFO
	.align		4
.L_23:
        /*0088*/ 	.byte	0x04, 0x17
        /*008a*/ 	.short	(.L_25 - .L_24)
.L_24:
        /*008c*/ 	.word	0x00000000
        /*0090*/ 	.short	0x0002
        /*0092*/ 	.short	0x0010
        /*0094*/ 	.byte	0x00, 0xf4, 0x21, 0x00


	//----- nvinfo : EIATTR_KPARAM_INFO
	.align		4
.L_25:
        /*0098*/ 	.byte	0x04, 0x17
        /*009a*/ 	.short	(.L_27 - .L_26)
.L_26:
        /*009c*/ 	.word	0x00000000
        /*00a0*/ 	.short	0x0001
        /*00a2*/ 	.short	0x0008
        /*00a4*/ 	.byte	0x00, 0xf4, 0x21, 0x00


	//----- nvinfo : EIATTR_KPARAM_INFO
	.align		4
.L_27:
        /*00a8*/ 	.byte	0x04, 0x17
        /*00aa*/ 	.short	(.L_29 - .L_28)
.L_28:
        /*00ac*/ 	.word	0x00000000
        /*00b0*/ 	.short	0x0000
        /*00b2*/ 	.short	0x0000
        /*00b4*/ 	.byte	0x00, 0xf4, 0x21, 0x00


	//----- nvinfo : EIATTR_SPARSE_MMA_MASK
	.align		4
.L_29:
        /*00b8*/ 	.byte	0x03, 0x50
        /*00ba*/ 	.short	0x0000


	//----- nvinfo : EIATTR_MAXREG_COUNT
	.align		4
        /*00bc*/ 	.byte	0x03, 0x1b
        /*00be*/ 	.short	0x00ff


	//----- nvinfo : EIATTR_NUM_BARRIERS
	.align		4
        /*00c0*/ 	.byte	0x02, 0x4c
        /*00c2*/ 	.byte	0x01
	.zero		1


	//----- nvinfo : EIATTR_MERCURY_ISA_VERSION
	.align		4
        /*00c4*/ 	.byte	0x03, 0x5f
        /*00c6*/ 	.short	0x0101


	//----- nvinfo : EIATTR_INT_WARP_WIDE_INSTR_OFFSETS
	.align		4
        /*00c8*/ 	.byte	0x04, 0x31
        /*00ca*/ 	.short	(.L_31 - .L_30)


	//   ....[0]....
.L_30:
        /*00cc*/ 	.word	0x00001450


	//   ....[1]....
        /*00d0*/ 	.word	0x00001470


	//   ....[2]....
        /*00d4*/ 	.word	0x00001480


	//   ....[3]....
        /*00d8*/ 	.word	0x00001560


	//   ....[4]....
        /*00dc*/ 	.word	0x00001900


	//   ....[5]....
        /*00e0*/ 	.word	0x00001910


	//   ....[6]....
        /*00e4*/ 	.word	0x00001980


	//   ....[7]....
        /*00e8*/ 	.word	0x00001990


	//   ....[8]....
        /*00ec*/ 	.word	0x00001e10


	//   ....[9]....
        /*00f0*/ 	.word	0x00001e30


	//----- nvinfo : EIATTR_COOP_GROUP_MASK_REGIDS
	.align		4
.L_31:
        /*00f4*/ 	.byte	0x04, 0x29
        /*00f6*/ 	.short	(.L_33 - .L_32)


	//   ....[0]....
.L_32:
        /*00f8*/ 	.word	0xffffffff


	//   ....[1]....
        /*00fc*/ 	.word	0xffffffff


	//   ....[2]....
        /*0100*/ 	.word	0xffffffff


	//----- nvinfo : EIATTR_COOP_GROUP_INSTR_OFFSETS
	.align		4
.L_33:
        /*0104*/ 	.byte	0x04, 0x28
        /*0106*/ 	.short	(.L_35 - .L_34)


	//   ....[0]....
.L_34:
        /*0108*/ 	.word	0x00000150


	//   ....[1]....
        /*010c*/ 	.word	0x00000700


	//   ....[2]....
        /*0110*/ 	.word	0x00000cf0


	//----- nvinfo : EIATTR_MBARRIER_INSTR_OFFSETS
	.align		4
.L_35:
        /*0114*/ 	.byte	0x04, 0x39
        /*0116*/ 	.short	(.L_37 - .L_36)


	//   ....[0]....
.L_36:
        /*0118*/ 	.word	0x000015c0
        /*011c*/ 	.word	0x000000ff
        /*0120*/ 	.word	0x00009000
        /*0124*/ 	.short	0x0100
        /*0126*/ 	.byte	0x14
	.zero		1


	//   ....[1]....
        /*0128*/ 	.word	0x000015e0
        /*012c*/ 	.word	0x000000ff
        /*0130*/ 	.word	0x00009008
        /*0134*/ 	.short	0x0100
        /*0136*/ 	.byte	0x14
	.zero		1


	//   ....[2]....
        /*0138*/ 	.word	0x00001610
        /*013c*/ 	.word	0x000000ff
        /*0140*/ 	.word	0x00009010
        /*0144*/ 	.short	0x0100
        /*0146*/ 	.byte	0x14
	.zero		1


	//   ....[3]....
        /*0148*/ 	.word	0x00001a40
        /*014c*/ 	.word	0x000000ff
        /*0150*/ 	.word	0x00009000
        /*0154*/ 	.short	0x010a
        /*0156*/ 	.byte	0x12
	.zero		1


	//   ....[4]....
        /*0158*/ 	.word	0x00001d70
        /*015c*/ 	.word	0x000000ff
        /*0160*/ 	.word	0x00009000
        /*0164*/ 	.short	0x0108
        /*0166*/ 	.byte	0x14
	.zero		1


	//   ....[5]....
        /*0168*/ 	.word	0x00001ed0
        /*016c*/ 	.word	0x000000ff
        /*0170*/ 	.word	0x00009008
        /*0174*/ 	.short	0x0108
        /*0176*/ 	.byte	0x14
	.zero		1


	//   ....[6]....
        /*0178*/ 	.word	0x00001fb0
        /*017c*/ 	.word	0x000000ff
        /*0180*/ 	.word	0x00009010
        /*0184*/ 	.short	0x0108
        /*0186*/ 	.byte	0x14
	.zero		1


	//   ....[7]....
        /*0188*/ 	.word	0x00002120
        /*018c*/ 	.word	0x000000ff
        /*0190*/ 	.word	0x00009000
        /*0194*/ 	.short	0x010a
        /*0196*/ 	.byte	0x12
	.zero		1


	//----- nvinfo : EIATTR_NUM_MBARRIERS
	.align		4
.L_37:
        /*0198*/ 	.byte	0x03, 0x38
        /*019a*/ 	.short	0x0003


	//----- nvinfo : EIATTR_EXIT_INSTR_OFFSETS
	.align		4
        /*019c*/ 	.byte	0x04, 0x1c
        /*019e*/ 	.short	(.L_39 - .L_38)


	//   ....[0]....
.L_38:
        /*01a0*/ 	.word	0x00002110


	//----- nvinfo : EIATTR_REQNTID
	.align		4
.L_39:
        /*01a4*/ 	.byte	0x04, 0x10
        /*01a6*/ 	.short	(.L_41 - .L_40)
.L_40:
        /*01a8*/ 	.word	0x00000080
        /*01ac*/ 	.word	0x00000001
        /*01b0*/ 	.word	0x00000001


	//----- nvinfo : EIATTR_CRS_STACK_SIZE
	.align		4
.L_41:
        /*01b4*/ 	.byte	0x04, 0x1e
        /*01b6*/ 	.short	(.L_43 - .L_42)
.L_42:
        /*01b8*/ 	.word	0x00000000


	//----- nvinfo : EIATTR_CBANK_PARAM_SIZE
	.align		4
.L_43:
        /*01bc*/ 	.byte	0x03, 0x19
        /*01be*/ 	.short	0x0050


	//----- nvinfo : EIATTR_PARAM_CBANK
	.align		4
        /*01c0*/ 	.byte	0x04, 0x0a
        /*01c2*/ 	.short	(.L_45 - .L_44)
	.align		4
.L_44:
        /*01c4*/ 	.word	index@(.nv.constant0.gluon_wgmma)
        /*01c8*/ 	.short	0x0210
        /*01ca*/ 	.short	0x0050


	//----- nvinfo : EIATTR_SW_WAR
	.align		4
.L_45:
        /*01cc*/ 	.byte	0x04, 0x36
        /*01ce*/ 	.short	(.L_47 - .L_46)
.L_46:
        /*01d0*/ 	.word	0x00000008
.L_47:


//--------------------- .nv.callgraph             --------------------------
	.section	.nv.callgraph,"",@"SHT_CUDA_CALLGRAPH"
	.align	4
	.sectionentsize	8
	.align		4
        /*0000*/ 	.word	0x00000000
	.align		4
        /*0004*/ 	.word	0xffffffff
	.align		4
        /*0008*/ 	.word	0x00000000
	.align		4
        /*000c*/ 	.word	0xfffffffe
	.align		4
        /*0010*/ 	.word	0x00000000
	.align		4
        /*0014*/ 	.word	0xfffffffd
	.align		4
        /*0018*/ 	.word	0x00000000
	.align		4
        /*001c*/ 	.word	0xfffffffc


//--------------------- .text.gluon_wgmma         --------------------------
	.section	.text.gluon_wgmma,"ax",@progbits
	.align	128
        .global         gluon_wgmma
        .type           gluon_wgmma,@function
        .size           gluon_wgmma,(.L_x_52 - gluon_wgmma)
        .other          gluon_wgmma,@"STO_CUDA_ENTRY STV_DEFAULT"
gluon_wgmma:
.text.gluon_wgmma:
[----:B------:R-:W-:Y:S01]  /*0000*/  LDC R1, c[0x0][0x28] ;  /* 0x00000a00ff017b82 */ /* 0x000fe20000000800 */
[----:B------:R-:W1:Y:S07]  /*0010*/  S2R R0, SR_TID.X ;  /* 0x0000000000007919 */ /* 0x000e6e0000002100 */
[----:B------:R-:W2:Y:S01]  /*0020*/  S2UR UR4, SR_CgaCtaId ;  /* 0x00000000000479c3 */ /* 0x000ea20000008800 */
[----:B------:R-:W-:Y:S01]  /*0030*/  UMOV UR20, 0x400 ;  /* 0x0000040000147882 */ /* 0x000fe20000000000 */
[----:B------:R-:W-:Y:S01]  /*0040*/  ULDC UR6, c[0x0][0xc] ;  /* 0x0000030000067ab9 */ /* 0x000fe20000000800 */
[----:B------:R-:W-:Y:S01]  /*0050*/  ULDC.64 UR32, c[0x0][0x250] ;  /* 0x0000940000207ab9 */ /* 0x000fe20000000a00 */
[----:B------:R-:W-:Y:S04]  /*0060*/  BSSY B0, `(.L_x_0) ;  /* 0x000001f000007945 */ /* 0x000fe80003800000 */
[----:B------:R-:W3:Y:S08]  /*0070*/  LDC R3, c[0x0][0x228] ;  /* 0x00008a00ff037b82 */ /* 0x000ef00000000800 */
[----:B------:R-:W4:Y:S08]  /*0080*/  LDC R9, c[0x0][0x230] ;  /* 0x00008c00ff097b82 */ /* 0x000f300000000800 */
[----:B------:R-:W-:Y:S01]  /*0090*/  S2UR UR34, SR_CTAID.Y ;  /* 0x00000000002279c3 */ /* 0x000fe20000002600 */
[----:B--2---:R-:W-:-:S03]  /*00a0*/  ULEA UR20, UR4, UR20, 0x18 ;  /* 0x0000001404147291 */ /* 0x004fc6000f8ec03f */
[----:B------:R-:W-:Y:S01]  /*00b0*/  ULDC UR4, c[0x0][0x10] ;  /* 0x0000040000047ab9 */ /* 0x000fe20000000800 */
[----:B-1----:R-:W-:-:S03]  /*00c0*/  LOP3.LUT R2, R0, 0x7f, RZ, 0xc0, !PT ;  /* 0x0000007f00027812 */ /* 0x002fc600078ec0ff */
[----:B------:R-:W1:Y:S01]  /*00d0*/  S2UR UR5, SR_CTAID.Z ;  /* 0x00000000000579c3 */ /* 0x000e620000002700 */
[----:B---3--:R-:W-:Y:S01]  /*00e0*/  VIADD R3, R3, 0xffffffff ;  /* 0xffffffff03037836 */ /* 0x008fe20000000000 */
[C---:B------:R-:W-:Y:S02]  /*00f0*/  ISETP.GE.U32.AND P0, PT, R2.reuse, 0x20, PT ;  /* 0x000000200200780c */ /* 0x040fe40003f06070 */
[C---:B------:R-:W-:Y:S02]  /*0100*/  ISETP.NE.U32.AND P2, PT, R2.reuse, RZ, PT ;  /* 0x000000ff0200720c */ /* 0x040fe40003f45070 */
[----:B------:R-:W-:Y:S02]  /*0110*/  LEA R12, R2, UR20, 0x2 ;  /* 0x00000014020c7c11 */ /* 0x000fe4000f8e10ff */
[----:B------:R-:W2:Y:S01]  /*0120*/  S2UR UR23, SR_CTAID.X ;  /* 0x00000000001779c3 */ /* 0x000ea20000002500 */
[----:B----4-:R-:W-:-:S06]  /*0130*/  VIADD R8, R9, 0xffffffff ;  /* 0xffffffff09087836 */ /* 0x010fcc0000000000 */
[----:B------:R3:W-:Y:S01]  /*0140*/  @!P0 STS [R12], RZ ;  /* 0x000000ff0c008388 */ /* 0x0007e20000000800 */
[----:B------:R-:W-:-:S03]  /*0150*/  NOP ;  /* 0x0000000000007918 */ /* 0x000fc60000000000 */
[----:B------:R3:W-:Y:S01]  /*0160*/  @!P2 STS [UR20+0x24], R3 ;  /* 0x00002403ff00a988 */ /* 0x0007e20008000814 */
[----:B-1----:R-:W-:-:S03]  /*0170*/  UIMAD UR4, UR5, UR4, UR34 ;  /* 0x00000004050472a4 */ /* 0x002fc6000f8e0222 */
[----:B------:R3:W-:Y:S01]  /*0180*/  @!P2 STS [UR20+0x20], R8 ;  /* 0x00002008ff00a988 */ /* 0x0007e20008000814 */
[----:B--2---:R-:W-:-:S04]  /*0190*/  UIMAD UR4, UR4, UR6, UR23 ;  /* 0x00000006040472a4 */ /* 0x004fc8000f8e0217 */
[----:B------:R-:W-:-:S03]  /*01a0*/  UIMAD UR5, UR4, 0x180, URZ ;  /* 0x00000180040578a4 */ /* 0x000fc6000f8e023f */
[----:B------:R-:W-:Y:S01]  /*01b0*/  UMOV UR4, URZ ;  /* 0x0000003f00047c82 */ /* 0x000fe20008000000 */
[----:B------:R-:W-:-:S04]  /*01c0*/  UIADD3 UR28, UP0, UR5, UR32, URZ ;  /* 0x00000020051c7290 */ /* 0x000fc8000ff1e03f */
[----:B------:R-:W-:Y:S01]  /*01d0*/  ULEA.HI.X.SX32 UR29, UR5, UR33, 0x1, UP0 ;  /* 0x00000021051d7291 */ /* 0x000fe200080f0e3f */
[----:B---3--:R-:W-:Y:S11]  /*01e0*/  @P2 BRA `(.L_x_1) ;  /* 0x0000000000182947 */ /* 0x008ff60003800000 */
[----:B------:R-:W1:Y:S01]  /*01f0*/  LDS R4, [UR20+0x8] ;  /* 0x00000814ff047984 */ /* 0x000e620008000800 */
[----:B------:R-:W2:Y:S01]  /*0200*/  LDC.64 R6, c[0x0][0x210] ;  /* 0x00008400ff067b82 */ /* 0x000ea20000000a00 */
[----:B------:R-:W-:Y:S02]  /*0210*/  IMAD.MOV.U32 R5, RZ, RZ, 0x70 ;  /* 0x00000070ff057424 */ /* 0x000fe400078e00ff */
[----:B--2---:R2:W-:Y:S03]  /*0220*/  STS.64 [UR20], R6 ;  /* 0x00000006ff007988 */ /* 0x0045e60008000a14 */
[----:B-1----:R-:W-:-:S05]  /*0230*/  LOP3.LUT R4, R4, 0x10, R5, 0xd8, !PT ;  /* 0x0000001004047812 */ /* 0x002fca00078ed805 */
[----:B------:R2:W-:Y:S02]  /*0240*/  STS [UR20+0x8], R4 ;  /* 0x00000804ff007988 */ /* 0x0005e40008000814 */
.L_x_1:
[----:B------:R-:W-:Y:S05]  /*0250*/  BSYNC B0 ;  /* 0x0000000000007941 */ /* 0x000fea0003800000 */
.L_x_0:
[----:B------:R-:W-:Y:S04]  /*0260*/  BSSY B0, `(.L_x_2) ;  /* 0x000000a000007945 */ /* 0x000fe80003800000 */
[----:B------:R-:W-:Y:S05]  /*0270*/  @P2 BRA `(.L_x_3) ;  /* 0x0000000000202947 */ /* 0x000fea0003800000 */
[----:B--2---:R-:W1:Y:S01]  /*0280*/  LDS R4, [UR20+0x34] ;  /* 0x00003414ff047984 */ /* 0x004e620008000800 */
[----:B------:R-:W-:Y:S02]  /*0290*/  IMAD.MOV.U32 R5, RZ, RZ, 0x1f000000 ;  /* 0x1f000000ff057424 */ /* 0x000fe400078e00ff */
[----:B------:R-:W-:Y:S01]  /*02a0*/  @!P2 IMAD.MOV.U32 R6, RZ, RZ, 0x7f ;  /* 0x0000007fff06a424 */ /* 0x000fe200078e00ff */
[----:B------:R-:W2:Y:S02]  /*02b0*/  @!P2 LDS R7, [UR20+0x38] ;  /* 0x00003814ff07a984 */ /* 0x000ea40008000800 */
[----:B-1----:R-:W-:Y:S02]  /*02c0*/  LOP3.LUT R4, R4, 0xff000000, R5, 0xb8, !PT ;  /* 0xff00000004047812 */ /* 0x002fe400078eb805 */
[----:B--2---:R-:W-:-:S03]  /*02d0*/  @!P2 LOP3.LUT R5, R7, 0xff, R6, 0xb8, !PT ;  /* 0x000000ff0705a812 */ /* 0x004fc600078eb806 */
[----:B------:R1:W-:Y:S04]  /*02e0*/  STS [UR20+0x34], R4 ;  /* 0x00003404ff007988 */ /* 0x0003e80008000814 */
[----:B------:R1:W-:Y:S02]  /*02f0*/  @!P2 STS [UR20+0x38], R5 ;  /* 0x00003805ff00a988 */ /* 0x0003e40008000814 */
.L_x_3:
[----:B------:R-:W-:Y:S05]  /*0300*/  BSYNC B0 ;  /* 0x0000000000007941 */ /* 0x000fea0003800000 */
.L_x_2:
[----:B------:R-:W-:Y:S04]  /*0310*/  BSSY B0, `(.L_x_4) ;  /* 0x000000e000007945 */ /* 0x000fe80003800000 */
[----:B------:R-:W-:Y:S05]  /*0320*/  @P2 BRA `(.L_x_5) ;  /* 0x0000000000302947 */ /* 0x000fea0003800000 */
[----:B-1----:R-:W1:Y:S01]  /*0330*/  LDS R5, [UR20+0x34] ;  /* 0x00003414ff057984 */ /* 0x002e620008000800 */
[----:B--2---:R-:W2:Y:S03]  /*0340*/  LDC.64 R6, c[0x0][0x238] ;  /* 0x00008e00ff067b82 */ /* 0x004ea60000000a00 */
[----:B------:R-:W3:Y:S01]  /*0350*/  LDS R4, [UR20+0x1c] ;  /* 0x00001c14ff047984 */ /* 0x000ee20008000800 */
[C---:B--2---:R-:W-:Y:S01]  /*0360*/  SHF.L.U64.HI R7, R6.reuse, 0x1, R7 ;  /* 0x0000000106077819 */ /* 0x044fe20000010207 */
[----:B------:R-:W-:-:S03]  /*0370*/  IMAD.SHL.U32 R6, R6, 0x2, RZ ;  /* 0x0000000206067824 */ /* 0x000fc600078e00ff */
[--C-:B------:R-:W-:Y:S02]  /*0380*/  SHF.R.U32.HI R11, RZ, 0x4, R7.reuse ;  /* 0x00000004ff0b7819 */ /* 0x100fe40000011607 */
[----:B------:R-:W-:-:S05]  /*0390*/  SHF.R.U64 R6, R6, 0x4, R7 ;  /* 0x0000000406067819 */ /* 0x000fca0000001207 */
[----:B------:R4:W-:Y:S01]  /*03a0*/  STS [UR20+0xc], R6 ;  /* 0x00000c06ff007988 */ /* 0x0009e20008000814 */
[----:B-1----:R-:W-:Y:S02]  /*03b0*/  LOP3.LUT R5, R5, 0x7, RZ, 0xb8, !PT ;  /* 0x0000000705057812 */ /* 0x002fe400078eb8ff */
[----:B---3--:R-:W-:-:S03]  /*03c0*/  LOP3.LUT R4, R4, 0xf, R11, 0xb8, !PT ;  /* 0x0000000f04047812 */ /* 0x008fc600078eb80b */
[----:B------:R4:W-:Y:S04]  /*03d0*/  STS [UR20+0x34], R5 ;  /* 0x00003405ff007988 */ /* 0x0009e80008000814 */
[----:B------:R4:W-:Y:S02]  /*03e0*/  STS [UR20+0x1c], R4 ;  /* 0x00001c04ff007988 */ /* 0x0009e40008000814 */
.L_x_5:
[----:B------:R-:W-:Y:S05]  /*03f0*/  BSYNC B0 ;  /* 0x0000000000007941 */ /* 0x000fea0003800000 */
.L_x_4:
[----:B------:R-:W-:Y:S04]  /*0400*/  BSSY B1, `(.L_x_6) ;  /* 0x000001a000017945 */ /* 0x000fe80003800000 */
[----:B------:R-:W-:Y:S04]  /*0410*/  BSSY B0, `(.L_x_7) ;  /* 0x0000015000007945 */ /* 0x000fe80003800000 */
[----:B------:R-:W-:Y:S05]  /*0420*/  @P2 BRA `(.L_x_8) ;  /* 0x0000000000202947 */ /* 0x000fea0003800000 */
[----:B-12-4-:R-:W1:Y:S02]  /*0430*/  LDS R4, [UR20+0x34] ;  /* 0x00003414ff047984 */ /* 0x016e640008000800 */
[----:B-1----:R-:W-:-:S05]  /*0440*/  LOP3.LUT R4, R4, 0x38, RZ, 0xb8, !PT ;  /* 0x0000003804047812 */ /* 0x002fca00078eb8ff */
[----:B------:R1:W-:Y:S01]  /*0450*/  STS [UR20+0x34], R4 ;  /* 0x00003404ff007988 */ /* 0x0003e20008000814 */
[----:B------:R-:W-:Y:S05]  /*0460*/  @P2 BRA `(.L_x_9) ;  /* 0x0000000000202947 */ /* 0x000fea0003800000 */
[----:B-1----:R-:W1:Y:S01]  /*0470*/  LDS R4, [UR20+0x8] ;  /* 0x00000814ff047984 */ /* 0x002e620008000800 */
[----:B------:R-:W-:-:S05]  /*0480*/  IMAD.MOV.U32 R5, RZ, RZ, 0x780 ;  /* 0x00000780ff057424 */ /* 0x000fca00078e00ff */
[----:B-1----:R-:W-:-:S05]  /*0490*/  LOP3.LUT R4, R4, 0x500, R5, 0xd8, !PT ;  /* 0x0000050004047812 */ /* 0x002fca00078ed805 */
[----:B------:R3:W-:Y:S02]  /*04a0*/  STS [UR20+0x8], R4 ;  /* 0x00000804ff007988 */ /* 0x0007e40008000814 */
.L_x_8:
[----:B------:R-:W-:Y:S05]  /*04b0*/  @P2 BRA `(.L_x_10) ;  /* 0x0000000000282947 */ /* 0x000fea0003800000 */
[----:B-1234-:R-:W1:Y:S02]  /*04c0*/  LDS R4, [UR20+0x8] ;  /* 0x00000814ff047984 */ /* 0x01ee640008000800 */
[----:B-1----:R-:W-:-:S05]  /*04d0*/  LOP3.LUT R4, R4, 0x1800, RZ, 0xb8, !PT ;  /* 0x0000180004047812 */ /* 0x002fca00078eb8ff */
[----:B------:R2:W-:Y:S02]  /*04e0*/  STS [UR20+0x8], R4 ;  /* 0x00000804ff007988 */ /* 0x0005e40008000814 */
.L_x_9:
[----:B------:R-:W-:Y:S05]  /*04f0*/  @P2 BREAK B0 ;  /* 0x0000000000002942 */ /* 0x000fea0003800000 */
[----:B------:R-:W-:Y:S05]  /*0500*/  @P2 BRA `(.L_x_11) ;  /* 0x0000000000242947 */ /* 0x000fea0003800000 */
[----:B------:R-:W3:Y:S01]  /*0510*/  LDS R5, [UR20+0x8] ;  /* 0x00000814ff057984 */ /* 0x000ee20008000800 */
[----:B-12---:R-:W-:-:S05]  /*0520*/  IMAD.MOV.U32 R4, RZ, RZ, 0x6000 ;  /* 0x00006000ff047424 */ /* 0x006fca00078e00ff */
[----:B---3--:R-:W-:-:S04]  /*0530*/  LOP3.LUT R4, R5, 0x4000, R4, 0xd8, !PT ;  /* 0x0000400005047812 */ /* 0x008fc800078ed804 */
[----:B------:R-:W-:-:S05]  /*0540*/  LOP3.LUT R4, R4, 0x400000, RZ, 0xb8, !PT ;  /* 0x0040000004047812 */ /* 0x000fca00078eb8ff */
[----:B------:R5:W-:Y:S02]  /*0550*/  STS [UR20+0x8], R4 ;  /* 0x00000804ff007988 */ /* 0x000be40008000814 */
.L_x_10:
[----:B------:R-:W-:Y:S05]  /*0560*/  BSYNC B0 ;  /* 0x0000000000007941 */ /* 0x000fea0003800000 */
.L_x_7:
[----:B-12345:R-:W1:Y:S02]  /*0570*/  @!P2 LDS R4, [UR20+0x8] ;  /* 0x00000814ff04a984 */ /* 0x03ee640008000800 */
[----:B-1----:R-:W-:-:S05]  /*0580*/  @!P2 LOP3.LUT R4, R4, 0x8000, RZ, 0xb8, !PT ;  /* 0x000080000404a812 */ /* 0x002fca00078eb8ff */
[----:B------:R3:W-:Y:S02]  /*0590*/  @!P2 STS [UR20+0x8], R4 ;  /* 0x00000804ff00a988 */ /* 0x0007e40008000814 */
.L_x_11:
[----:B------:R-:W-:Y:S05]  /*05a0*/  BSYNC B1 ;  /* 0x0000000000017941 */ /* 0x000fea0003800000 */
.L_x_6:
[----:B------:R-:W-:Y:S05]  /*05b0*/  WARPSYNC.ALL ;  /* 0x0000000000007948 */ /* 0x000fea0003800000 */
[----:B------:R-:W-:Y:S05]  /*05c0*/  @P0 BRA `(.L_x_12) ;  /* 0x0000000000280947 */ /* 0x000fea0003800000 */
[----:B-123--:R-:W1:Y:S01]  /*05d0*/  S2R R4, SR_LANEID ;  /* 0x0000000000047919 */ /* 0x00ee620000000000 */
[----:B------:R-:W-:Y:S05]  /*05e0*/  WARPSYNC.ALL ;  /* 0x0000000000007948 */ /* 0x000fea0003800000 */
[----:B-1----:R-:W-:-:S05]  /*05f0*/  IMAD.SHL.U32 R6, R4, 0x4, RZ ;  /* 0x0000000404067824 */ /* 0x002fca00078e00ff */
[----:B------:R-:W1:Y:S01]  /*0600*/  LDS R7, [R6+UR20] ;  /* 0x0000001406077984 */ /* 0x000e620008000800 */
[----:B------:R-:W-:-:S05]  /*0610*/  IADD3 R4, P1, R6, UR28, RZ ;  /* 0x0000001c06047c10 */ /* 0x000fca000ff3e0ff */
[----:B------:R-:W-:-:S05]  /*0620*/  IMAD.X R5, RZ, RZ, UR29, P1 ;  /* 0x0000001dff057e24 */ /* 0x000fca00088e06ff */
[----:B-1----:R4:W5:Y:S01]  /*0630*/  ATOMG.E.EXCH.STRONG.GPU PT, RZ, [R4], R7 ;  /* 0x0000000704ff73a8 */ /* 0x00296200041ee100 */
[----:B------:R-:W-:-:S04]  /*0640*/  DEPBAR {5,4,3,2,1,0} ;  /* 0x0000003f0000791a */ /* 0x000fc80000000000 */
[----:B------:R4:W-:Y:S01]  /*0650*/  UTMACCTL.IV [UR28] ;  /* 0x000000001c0079b9 */ /* 0x0009e20008000000 */
[----:B------:R-:W-:Y:S01]  /*0660*/  NOP ;  /* 0x0000000000007918 */ /* 0x000fe20000000000 */
.L_x_12:
[----:B------:R-:W-:Y:S05]  /*0670*/  @P0 BRA `(.L_x_13) ;  /* 0x00000000000c0947 */ /* 0x000fea0003800000 */
[----:B------:R0:W-:Y:S01]  /*0680*/  UTMACMDFLUSH ;  /* 0x00000000000079b7 */ /* 0x0001e20000000000 */
[----:B------:R-:W-:Y:S05]  /*0690*/  @P0 BRA `(.L_x_13) ;  /* 0x0000000000040947 */ /* 0x000fea0003800000 */
[----:B------:R-:W-:-:S04]  /*06a0*/  DEPBAR.LE SB0, 0x0 ;  /* 0x000080000000791a */ /* 0x000fc80000000000 */
.L_x_13:
[----:B------:R-:W-:Y:S05]  /*06b0*/  WARPSYNC.ALL ;  /* 0x0000000000007948 */ /* 0x000fea0003800000 */
[----:B-----5:R-:W-:Y:S06]  /*06c0*/  BAR.SYNC.DEFER_BLOCKING 0x0 ;  /* 0x0000000000007b1d */ /* 0x020fec0000010000 */
[----:B------:R-:W-:Y:S02]  /*06d0*/  BSSY B1, `(.L_x_14) ;  /* 0x000000b000017945 */ /* 0x000fe40003800000 */
[----:B------:R-:W-:Y:S06]  /*06e0*/  BAR.SYNC.DEFER_BLOCKING 0x0 ;  /* 0x0000000000007b1d */ /* 0x000fec0000010000 */
[----:B------:R5:W-:Y:S01]  /*06f0*/  @!P0 STS [R12], RZ ;  /* 0x000000ff0c008388 */ /* 0x000be20000000800 */
[----:B------:R-:W-:Y:S01]  /*0700*/  NOP ;  /* 0x0000000000007918 */ /* 0x000fe20000000000 */
[----:B------:R-:W-:Y:S05]  /*0710*/  @P2 BRA `(.L_x_15) ;  /* 0x0000000000182947 */ /* 0x000fea0003800000 */
[----:B-1234-:R-:W1:Y:S01]  /*0720*/  LDS R4, [UR20+0x8] ;  /* 0x00000814ff047984 */ /* 0x01ee620008000800 */
[----:B------:R-:W2:Y:S01]  /*0730*/  LDC.64 R6, c[0x0][0x218] ;  /* 0x00008600ff067b82 */ /* 0x000ea20000000a00 */
[----:B------:R-:W-:Y:S02]  /*0740*/  IMAD.MOV.U32 R5, RZ, RZ, 0x70 ;  /* 0x00000070ff057424 */ /* 0x000fe400078e00ff */
[----:B--2---:R2:W-:Y:S03]  /*0750*/  STS.64 [UR20], R6 ;  /* 0x00000006ff007988 */ /* 0x0045e60008000a14 */
[----:B-1----:R-:W-:-:S05]  /*0760*/  LOP3.LUT R4, R4, 0x10, R5, 0xd8, !PT ;  /* 0x0000001004047812 */ /* 0x002fca00078ed805 */
[----:B------:R2:W-:Y:S02]  /*0770*/  STS [UR20+0x8], R4 ;  /* 0x00000804ff007988 */ /* 0x0005e40008000814 */
.L_x_15:
[----:B----4-:R-:W-:Y:S05]  /*0780*/  BSYNC B1 ;  /* 0x0000000000017941 */ /* 0x010fea0003800000 */
.L_x_14:
[----:B------:R-:W-:Y:S04]  /*0790*/  BSSY B2, `(.L_x_16) ;  /* 0x000000f000027945 */ /* 0x000fe80003800000 */
[----:B------:R-:W-:Y:S04]  /*07a0*/  BSSY B1, `(.L_x_17) ;  /* 0x000000c000017945 */ /* 0x000fe80003800000 */
[----:B------:R-:W-:Y:S05]  /*07b0*/  @P2 BRA `(.L_x_18) ;  /* 0x0000000000282947 */ /* 0x000fea0003800000 */
[----:B-123--:R-:W1:Y:S01]  /*07c0*/  LDS R4, [UR20+0x34] ;  /* 0x00003414ff047984 */ /* 0x00ee620008000800 */
[----:B------:R-:W-:Y:S01]  /*07d0*/  IMAD.MOV.U32 R5, RZ, RZ, 0x1f000000 ;  /* 0x1f000000ff057424 */ /* 0x000fe200078e00ff */
[----:B------:R-:W-:Y:S05]  /*07e0*/  @P2 BREAK B1 ;  /* 0x0000000000012942 */ /* 0x000fea0003800000 */
[----:B-1----:R-:W-:-:S05]  /*07f0*/  LOP3.LUT R4, R4, 0xff000000, R5, 0xb8, !PT ;  /* 0xff00000004047812 */ /* 0x002fca00078eb805 */
[----:B------:R1:W-:Y:S01]  /*0800*/  STS [UR20+0x34], R4 ;  /* 0x00003404ff007988 */ /* 0x0003e20008000814 */
[----:B------:R-:W-:Y:S05]  /*0810*/  @P2 BRA `(.L_x_19) ;  /* 0x0000000000182947 */ /* 0x000fea0003800000 */
[----:B------:R-:W2:Y:S01]  /*0820*/  LDS R5, [UR20+0x38] ;  /* 0x00003814ff057984 */ /* 0x000ea20008000800 */
[----:B-1----:R-:W-:-:S05]  /*0830*/  IMAD.MOV.U32 R4, RZ, RZ, 0x3f ;  /* 0x0000003fff047424 */ /* 0x002fca00078e00ff */
[----:B--2---:R-:W-:-:S05]  /*0840*/  LOP3.LUT R4, R5, 0xff, R4, 0xb8, !PT ;  /* 0x000000ff05047812 */ /* 0x004fca00078eb804 */
[----:B------:R4:W-:Y:S02]  /*0850*/  STS [UR20+0x38], R4 ;  /* 0x00003804ff007988 */ /* 0x0009e40008000814 */
.L_x_18:
[----:B------:R-:W-:Y:S05]  /*0860*/  BSYNC B1 ;  /* 0x0000000000017941 */ /* 0x000fea0003800000 */
.L_x_17:
[----:B------:R1:W-:Y:S02]  /*0870*/  @!P2 STS [UR20+0x20], R8 ;  /* 0x00002008ff00a988 */ /* 0x0003e40008000814 */
.L_x_19:
[----:B------:R-:W-:Y:S05]  /*0880*/  BSYNC B2 ;  /* 0x0000000000027941 */ /* 0x000fea0003800000 */
.L_x_16:
[----:B------:R-:W-:Y:S05]  /*0890*/  WARPSYNC.ALL ;  /* 0x0000000000007948 */ /* 0x000fea0003800000 */
[----:B--2---:R-:W2:Y:S01]  /*08a0*/  LDC R6, c[0x0][0x22c] ;  /* 0x00008b00ff067b82 */ /* 0x004ea20000000800 */
[----:B------:R-:W-:Y:S01]  /*08b0*/  BSSY B2, `(.L_x_20) ;  /* 0x0000010000027945 */ /* 0x000fe20003800000 */
[----:B--2---:R-:W-:-:S05]  /*08c0*/  VIADD R6, R6, 0xffffffff ;  /* 0xffffffff06067836 */ /* 0x004fca0000000000 */
[----:B------:R2:W-:Y:S01]  /*08d0*/  @!P2 STS [UR20+0x24], R6 ;  /* 0x00002406ff00a988 */ /* 0x0005e20008000814 */
[----:B------:R-:W-:Y:S05]  /*08e0*/  @P2 BRA `(.L_x_21) ;  /* 0x0000000000302947 */ /* 0x000fea0003800000 */
[----:B------:R-:W2:Y:S01]  /*08f0*/  LDS R5, [UR20+0x34] ;  /* 0x00003414ff057984 */ /* 0x000ea20008000800 */
[----:B------:R-:W2:Y:S03]  /*0900*/  LDC.64 R10, c[0x0][0x240] ;  /* 0x00009000ff0a7b82 */ /* 0x000ea60000000a00 */
[----:B-1-34-:R-:W1:Y:S01]  /*0910*/  LDS R4, [UR20+0x1c] ;  /* 0x00001c14ff047984 */ /* 0x01ae620008000800 */
[C---:B--2---:R-:W-:Y:S01]  /*0920*/  SHF.L.U64.HI R8, R10.reuse, 0x1, R11 ;  /* 0x000000010a087819 */ /* 0x044fe2000001020b */
[----:B------:R-:W-:-:S03]  /*0930*/  IMAD.SHL.U32 R7, R10, 0x2, RZ ;  /* 0x000000020a077824 */ /* 0x000fc600078e00ff */
[--C-:B------:R-:W-:Y:S02]  /*0940*/  SHF.R.U32.HI R11, RZ, 0x4, R8.reuse ;  /* 0x00000004ff0b7819 */ /* 0x100fe40000011608 */
[----:B------:R-:W-:-:S05]  /*0950*/  SHF.R.U64 R7, R7, 0x4, R8 ;  /* 0x0000000407077819 */ /* 0x000fca0000001208 */
[----:B------:R2:W-:Y:S01]  /*0960*/  STS [UR20+0xc], R7 ;  /* 0x00000c07ff007988 */ /* 0x0005e20008000814 */
[----:B------:R-:W-:Y:S02]  /*0970*/  LOP3.LUT R5, R5, 0x7, RZ, 0xb8, !PT ;  /* 0x0000000705057812 */ /* 0x000fe400078eb8ff */
[----:B-1----:R-:W-:-:S03]  /*0980*/  LOP3.LUT R4, R4, 0xf, R11, 0xb8, !PT ;  /* 0x0000000f04047812 */ /* 0x002fc600078eb80b */
[----:B------:R2:W-:Y:S04]  /*0990*/  STS [UR20+0x34], R5 ;  /* 0x00003405ff007988 */ /* 0x0005e80008000814 */
[----:B------:R2:W-:Y:S02]  /*09a0*/  STS [UR20+0x1c], R4 ;  /* 0x00001c04ff007988 */ /* 0x0005e40008000814 */
.L_x_21:
[----:B------:R-:W-:Y:S05]  /*09b0*/  BSYNC B2 ;  /* 0x0000000000027941 */ /* 0x000fea0003800000 */
.L_x_20:
[----:B------:R-:W-:Y:S04]  /*09c0*/  BSSY B3, `(.L_x_22) ;  /* 0x000001a000037945 */ /* 0x000fe80003800000 */
[----:B------:R-:W-:Y:S04]  /*09d0*/  BSSY B2, `(.L_x_23) ;  /* 0x0000015000027945 */ /* 0x000fe80003800000 */
[----:B------:R-:W-:Y:S05]  /*09e0*/  @P2 BRA `(.L_x_24) ;  /* 0x0000000000202947 */ /* 0x000fea0003800000 */
[----:B-1234-:R-:W1:Y:S02]  /*09f0*/  LDS R4, [UR20+0x34] ;  /* 0x00003414ff047984 */ /* 0x01ee640008000800 */
[----:B-1----:R-:W-:-:S05]  /*0a00*/  LOP3.LUT R4, R4, 0x38, RZ, 0xb8, !PT ;  /* 0x0000003804047812 */ /* 0x002fca00078eb8ff */
[----:B------:R1:W-:Y:S01]  /*0a10*/  STS [UR20+0x34], R4 ;  /* 0x00003404ff007988 */ /* 0x0003e20008000814 */
[----:B------:R-:W-:Y:S05]  /*0a20*/  @P2 BRA `(.L_x_25) ;  /* 0x0000000000202947 */ /* 0x000fea0003800000 */
[----:B-1----:R-:W1:Y:S01]  /*0a30*/  LDS R4, [UR20+0x8] ;  /* 0x00000814ff047984 */ /* 0x002e620008000800 */
[----:B------:R-:W-:-:S05]  /*0a40*/  IMAD.MOV.U32 R5, RZ, RZ, 0x780 ;  /* 0x00000780ff057424 */ /* 0x000fca00078e00ff */
[----:B-1----:R-:W-:-:S05]  /*0a50*/  LOP3.LUT R4, R4, 0x500, R5, 0xd8, !PT ;  /* 0x0000050004047812 */ /* 0x002fca00078ed805 */
[----:B------:R1:W-:Y:S02]  /*0a60*/  STS [UR20+0x8], R4 ;  /* 0x00000804ff007988 */ /* 0x0003e40008000814 */
.L_x_24:
[----:B------:R-:W-:Y:S05]  /*0a70*/  @P2 BRA `(.L_x_26) ;  /* 0x0000000000282947 */ /* 0x000fea0003800000 */
[----:B-1234-:R-:W1:Y:S02]  /*0a80*/  LDS R4, [UR20+0x8] ;  /* 0x00000814ff047984 */ /* 0x01ee640008000800 */
[----:B-1----:R-:W-:-:S05]  /*0a90*/  LOP3.LUT R4, R4, 0x1800, RZ, 0xb8, !PT ;  /* 0x0000180004047812 */ /* 0x002fca00078eb8ff */
[----:B------:R2:W-:Y:S02]  /*0aa0*/  STS [UR20+0x8], R4 ;  /* 0x00000804ff007988 */ /* 0x0005e40008000814 */
.L_x_25:
[----:B------:R-:W-:Y:S05]  /*0ab0*/  @P2 BREAK B2 ;  /* 0x0000000000022942 */ /* 0x000fea0003800000 */
[----:B------:R-:W-:Y:S05]  /*0ac0*/  @P2 BRA `(.L_x_27) ;  /* 0x0000000000242947 */ /* 0x000fea0003800000 */
[----:B-12---:R-:W1:Y:S01]  /*0ad0*/  LDS R4, [UR20+0x8] ;  /* 0x00000814ff047984 */ /* 0x006e620008000800 */
[----:B------:R-:W-:-:S05]  /*0ae0*/  IMAD.MOV.U32 R5, RZ, RZ, 0x6000 ;  /* 0x00006000ff057424 */ /* 0x000fca00078e00ff */
[----:B-1----:R-:W-:-:S04]  /*0af0*/  LOP3.LUT R4, R4, 0x4000, R5, 0xd8, !PT ;  /* 0x0000400004047812 */ /* 0x002fc800078ed805 */
[----:B------:R-:W-:-:S05]  /*0b00*/  LOP3.LUT R4, R4, 0x400000, RZ, 0xb8, !PT ;  /* 0x0040000004047812 */ /* 0x000fca00078eb8ff */
[----:B------:R1:W-:Y:S02]  /*0b10*/  STS [UR20+0x8], R4 ;  /* 0x00000804ff007988 */ /* 0x0003e40008000814 */
.L_x_26:
[----:B------:R-:W-:Y:S05]  /*0b20*/  BSYNC B2 ;  /* 0x0000000000027941 */ /* 0x000fea0003800000 */
.L_x_23:
[----:B-1234-:R-:W1:Y:S02]  /*0b30*/  @!P2 LDS R4, [UR20+0x8] ;  /* 0x00000814ff04a984 */ /* 0x01ee640008000800 */
[----:B-1----:R-:W-:-:S05]  /*0b40*/  @!P2 LOP3.LUT R4, R4, 0x8000, RZ, 0xb8, !PT ;  /* 0x000080000404a812 */ /* 0x002fca00078eb8ff */
[----:B------:R3:W-:Y:S02]  /*0b50*/  @!P2 STS [UR20+0x8], R4 ;  /* 0x00000804ff00a988 */ /* 0x0007e40008000814 */
.L_x_27:
[----:B------:R-:W-:Y:S05]  /*0b60*/  BSYNC B3 ;  /* 0x0000000000037941 */ /* 0x000fea0003800000 */
.L_x_22:
[----:B------:R-:W-:Y:S05]  /*0b70*/  WARPSYNC.ALL ;  /* 0x0000000000007948 */ /* 0x000fea0003800000 */
[----:B------:R-:W-:-:S04]  /*0b80*/  UIADD3 UR31, UR5, 0x80, URZ ;  /* 0x00000080051f7890 */ /* 0x000fc8000fffe03f */
[----:B------:R-:W-:-:S04]  /*0b90*/  UIADD3 UR30, UP0, UR31, UR32, URZ ;  /* 0x000000201f1e7290 */ /* 0x000fc8000ff1e03f */
[----:B------:R-:W-:Y:S01]  /*0ba0*/  ULEA.HI.X.SX32 UR31, UR31, UR33, 0x1, UP0 ;  /* 0x000000211f1f7291 */ /* 0x000fe200080f0e3f */
[----:B------:R-:W-:Y:S11]  /*0bb0*/  @P0 BRA `(.L_x_28) ;  /* 0x0000000000280947 */ /* 0x000ff60003800000 */
[----:B-123--:R-:W1:Y:S01]  /*0bc0*/  S2R R4, SR_LANEID ;  /* 0x0000000000047919 */ /* 0x00ee620000000000 */
[----:B------:R-:W-:Y:S05]  /*0bd0*/  WARPSYNC.ALL ;  /* 0x0000000000007948 */ /* 0x000fea0003800000 */
[----:B-1----:R-:W-:-:S05]  /*0be0*/  IMAD.SHL.U32 R8, R4, 0x4, RZ ;  /* 0x0000000404087824 */ /* 0x002fca00078e00ff */
[----:B------:R-:W1:Y:S01]  /*0bf0*/  LDS R7, [R8+UR20] ;  /* 0x0000001408077984 */ /* 0x000e620008000800 */
[----:B------:R-:W-:-:S05]  /*0c00*/  IADD3 R4, P1, R8, UR30, RZ ;  /* 0x0000001e08047c10 */ /* 0x000fca000ff3e0ff */
[----:B------:R-:W-:-:S05]  /*0c10*/  IMAD.X R5, RZ, RZ, UR31, P1 ;  /* 0x0000001fff057e24 */ /* 0x000fca00088e06ff */
[----:B-1----:R4:W2:Y:S01]  /*0c20*/  ATOMG.E.EXCH.STRONG.GPU PT, RZ, [R4], R7 ;  /* 0x0000000704ff73a8 */ /* 0x0028a200041ee100 */
[----:B------:R-:W-:-:S04]  /*0c30*/  DEPBAR {5,4,3,2,1,0} ;  /* 0x0000003f0000791a */ /* 0x000fc80000000000 */
[----:B------:R4:W-:Y:S01]  /*0c40*/  UTMACCTL.IV [UR30] ;  /* 0x000000001e0079b9 */ /* 0x0009e20008000000 */
[----:B------:R-:W-:Y:S01]  /*0c50*/  NOP ;  /* 0x0000000000007918 */ /* 0x000fe20000000000 */
.L_x_28:
[----:B------:R-:W-:Y:S05]  /*0c60*/  @P0 BRA `(.L_x_29) ;  /* 0x00000000000c0947 */ /* 0x000fea0003800000 */
[----:B------:R0:W-:Y:S01]  /*0c70*/  UTMACMDFLUSH ;  /* 0x00000000000079b7 */ /* 0x0001e20000000000 */
[----:B------:R-:W-:Y:S05]  /*0c80*/  @P0 BRA `(.L_x_29) ;  /* 0x0000000000040947 */ /* 0x000fea0003800000 */
[----:B------:R-:W-:-:S04]  /*0c90*/  DEPBAR.LE SB0, 0x0 ;  /* 0x000080000000791a */ /* 0x000fc80000000000 */
.L_x_29:
[----:B------:R-:W-:Y:S05]  /*0ca0*/  WARPSYNC.ALL ;  /* 0x0000000000007948 */ /* 0x000fea0003800000 */
[----:B--2---:R-:W-:Y:S06]  /*0cb0*/  BAR.SYNC.DEFER_BLOCKING 0x0 ;  /* 0x0000000000007b1d */ /* 0x004fec0000010000 */
[----:B------:R-:W-:Y:S02]  /*0cc0*/  BSSY B3, `(.L_x_30) ;  /* 0x000000b000037945 */ /* 0x000fe40003800000 */
[----:B------:R-:W-:Y:S06]  /*0cd0*/  BAR.SYNC.DEFER_BLOCKING 0x0 ;  /* 0x0000000000007b1d */ /* 0x000fec0000010000 */
[----:B------:R2:W-:Y:S01]  /*0ce0*/  @!P0 STS [R12], RZ ;  /* 0x000000ff0c008388 */ /* 0x0005e20000000800 */
[----:B------:R-:W-:Y:S01]  /*0cf0*/  NOP ;  /* 0x0000000000007918 */ /* 0x000fe20000000000 */
[----:B------:R-:W-:Y:S05]  /*0d00*/  @P2 BRA `(.L_x_31) ;  /* 0x0000000000182947 */ /* 0x000fea0003800000 */
[----:B-1-34-:R-:W1:Y:S01]  /*0d10*/  LDS R4, [UR20+0x8] ;  /* 0x00000814ff047984 */ /* 0x01ae620008000800 */
[----:B------:R-:W3:Y:S01]  /*0d20*/  LDC.64 R10, c[0x0][0x220] ;  /* 0x00008800ff0a7b82 */ /* 0x000ee20000000a00 */
[----:B------:R-:W-:Y:S02]  /*0d30*/  IMAD.MOV.U32 R5, RZ, RZ, 0x70 ;  /* 0x00000070ff057424 */ /* 0x000fe400078e00ff */
[----:B---3--:R3:W-:Y:S03]  /*0d40*/  STS.64 [UR20], R10 ;  /* 0x0000000aff007988 */ /* 0x0087e60008000a14 */
[----:B-1----:R-:W-:-:S05]  /*0d50*/  LOP3.LUT R4, R4, 0x10, R5, 0xd8, !PT ;  /* 0x0000001004047812 */ /* 0x002fca00078ed805 */
[----:B------:R3:W-:Y:S02]  /*0d60*/  STS [UR20+0x8], R4 ;  /* 0x00000804ff007988 */ /* 0x0007e40008000814 */
.L_x_31:
[----:B----4-:R-:W-:Y:S05]  /*0d70*/  BSYNC B3 ;  /* 0x0000000000037941 */ /* 0x010fea0003800000 */
.L_x_30:
[----:B------:R-:W-:Y:S04]  /*0d80*/  BSSY B4, `(.L_x_32) ;  /* 0x0000011000047945 */ /* 0x000fe80003800000 */
[----:B------:R-:W-:Y:S04]  /*0d90*/  BSSY B3, `(.L_x_33) ;  /* 0x000000e000037945 */ /* 0x000fe80003800000 */
[----:B------:R-:W-:Y:S05]  /*0da0*/  @P2 BRA `(.L_x_34) ;  /* 0x0000000000242947 */ /* 0x000fea0003800000 */
[----:B-1-3--:R-:W1:Y:S01]  /*0db0*/  LDS R4, [UR20+0x34] ;  /* 0x00003414ff047984 */ /* 0x00ae620008000800 */
[----:B------:R-:W-:-:S05]  /*0dc0*/  IMAD.MOV.U32 R5, RZ, RZ, 0x3f000000 ;  /* 0x3f000000ff057424 */ /* 0x000fca00078e00ff */
[----:B-1----:R-:W-:-:S05]  /*0dd0*/  LOP3.LUT R4, R4, 0xff000000, R5, 0xb8, !PT ;  /* 0xff00000004047812 */ /* 0x002fca00078eb805 */
[----:B------:R1:W-:Y:S01]  /*0de0*/  STS [UR20+0x34], R4 ;  /* 0x00003404ff007988 */ /* 0x0003e20008000814 */
[----:B------:R-:W-:Y:S05]  /*0df0*/  @P2 BRA `(.L_x_35) ;  /* 0x00000000001c2947 */ /* 0x000fea0003800000 */
[----:B-1----:R-:W1:Y:S01]  /*0e00*/  LDS R4, [UR20+0x38] ;  /* 0x00003814ff047984 */ /* 0x002e620008000800 */
[----:B------:R-:W-:-:S05]  /*0e10*/  IMAD.MOV.U32 R5, RZ, RZ, 0x7f ;  /* 0x0000007fff057424 */ /* 0x000fca00078e00ff */
[----:B-1----:R-:W-:-:S05]  /*0e20*/  LOP3.LUT R4, R4, 0xff, R5, 0xb8, !PT ;  /* 0x000000ff04047812 */ /* 0x002fca00078eb805 */
[----:B------:R4:W-:Y:S02]  /*0e30*/  STS [UR20+0x38], R4 ;  /* 0x00003804ff007988 */ /* 0x0009e40008000814 */
.L_x_34:
[----:B------:R-:W-:Y:S05]  /*0e40*/  @P2 BREAK B3 ;  /* 0x0000000000032942 */ /* 0x000fea0003800000 */
[----:B------:R-:W-:Y:S05]  /*0e50*/  @P2 BRA `(.L_x_36) ;  /* 0x00000000000c2947 */ /* 0x000fea0003800000 */
[----:B------:R1:W-:Y:S02]  /*0e60*/  STS [UR20+0x20], R6 ;  /* 0x00002006ff007988 */ /* 0x0003e40008000814 */
.L_x_35:
[----:B------:R-:W-:Y:S05]  /*0e70*/  BSYNC B3 ;  /* 0x0000000000037941 */ /* 0x000fea0003800000 */
.L_x_33:
[----:B------:R1:W-:Y:S02]  /*0e80*/  @!P2 STS [UR20+0x24], R3 ;  /* 0x00002403ff00a988 */ /* 0x0003e40008000814 */
.L_x_36:
[----:B------:R-:W-:Y:S05]  /*0e90*/  BSYNC B4 ;  /* 0x0000000000047941 */ /* 0x000fea0003800000 */
.L_x_32:
[----:B------:R-:W-:Y:S05]  /*0ea0*/  WARPSYNC.ALL ;  /* 0x0000000000007948 */ /* 0x000fea0003800000 */
[----:B------:R-:W-:Y:S04]  /*0eb0*/  BSSY B4, `(.L_x_37) ;  /* 0x000000e000047945 */ /* 0x000fe80003800000 */
[----:B------:R-:W-:Y:S05]  /*0ec0*/  @P2 BRA `(.L_x_38) ;  /* 0x0000000000302947 */ /* 0x000fea0003800000 */
[----:B-1-34-:R-:W1:Y:S01]  /*0ed0*/  LDS R4, [UR20+0x34] ;  /* 0x00003414ff047984 */ /* 0x01ae620008000800 */
[----:B------:R-:W3:Y:S03]  /*0ee0*/  LDC.64 R10, c[0x0][0x248] ;  /* 0x00009200ff0a7b82 */ /* 0x000ee60000000a00 */
[----:B------:R-:W4:Y:S01]  /*0ef0*/  LDS R3, [UR20+0x1c] ;  /* 0x00001c14ff037984 */ /* 0x000f220008000800 */
[C---:B---3--:R-:W-:Y:S01]  /*0f00*/  SHF.L.U64.HI R6, R10.reuse, 0x1, R11 ;  /* 0x000000010a067819 */ /* 0x048fe2000001020b */
[----:B------:R-:W-:-:S03]  /*0f10*/  IMAD.SHL.U32 R5, R10, 0x2, RZ ;  /* 0x000000020a057824 */ /* 0x000fc600078e00ff */
[--C-:B------:R-:W-:Y:S02]  /*0f20*/  SHF.R.U32.HI R8, RZ, 0x4, R6.reuse ;  /* 0x00000004ff087819 */ /* 0x100fe40000011606 */
[----:B------:R-:W-:-:S05]  /*0f30*/  SHF.R.U64 R5, R5, 0x4, R6 ;  /* 0x0000000405057819 */ /* 0x000fca0000001206 */
[----:B------:R3:W-:Y:S01]  /*0f40*/  STS [UR20+0xc], R5 ;  /* 0x00000c05ff007988 */ /* 0x0007e20008000814 */
[----:B-1----:R-:W-:Y:S02]  /*0f50*/  LOP3.LUT R4, R4, 0x7, RZ, 0xb8, !PT ;  /* 0x0000000704047812 */ /* 0x002fe400078eb8ff */
[----:B----4-:R-:W-:-:S03]  /*0f60*/  LOP3.LUT R3, R3, 0xf, R8, 0xb8, !PT ;  /* 0x0000000f03037812 */ /* 0x010fc600078eb808 */
[----:B------:R3:W-:Y:S04]  /*0f70*/  STS [UR20+0x34], R4 ;  /* 0x00003404ff007988 */ /* 0x0007e80008000814 */
[----:B------:R3:W-:Y:S02]  /*0f80*/  STS [UR20+0x1c], R3 ;  /* 0x00001c03ff007988 */ /* 0x0007e40008000814 */
.L_x_38:
[----:B------:R-:W-:Y:S05]  /*0f90*/  BSYNC B4 ;  /* 0x0000000000047941 */ /* 0x000fea0003800000 */
.L_x_37:
[----:B------:R-:W-:Y:S04]  /*0fa0*/  BSSY B4, `(.L_x_39) ;  /* 0x000001a000047945 */ /* 0x000fe80003800000 */
[----:B------:R-:W-:Y:S04]  /*0fb0*/  BSSY B5, `(.L_x_40) ;  /* 0x0000015000057945 */ /* 0x000fe80003800000 */
[----:B------:R-:W-:Y:S05]  /*0fc0*/  @P2 BRA `(.L_x_41) ;  /* 0x0000000000202947 */ /* 0x000fea0003800000 */
[----:B-1-3--:R-:W1:Y:S02]  /*0fd0*/  LDS R3, [UR20+0x34] ;  /* 0x00003414ff037984 */ /* 0x00ae640008000800 */
[----:B-1----:R-:W-:-:S05]  /*0fe0*/  LOP3.LUT R3, R3, 0x38, RZ, 0xb8, !PT ;  /* 0x0000003803037812 */ /* 0x002fca00078eb8ff */
[----:B------:R1:W-:Y:S01]  /*0ff0*/  STS [UR20+0x34], R3 ;  /* 0x00003403ff007988 */ /* 0x0003e20008000814 */
[----:B------:R-:W-:Y:S05]  /*1000*/  @P2 BRA `(.L_x_42) ;  /* 0x0000000000202947 */ /* 0x000fea0003800000 */
[----:B-1----:R-:W1:Y:S01]  /*1010*/  LDS R3, [UR20+0x8] ;  /* 0x00000814ff037984 */ /* 0x002e620008000800 */
[----:B----4-:R-:W-:-:S05]  /*1020*/  IMAD.MOV.U32 R4, RZ, RZ, 0x780 ;  /* 0x00000780ff047424 */ /* 0x010fca00078e00ff */
[----:B-1----:R-:W-:-:S05]  /*1030*/  LOP3.LUT R3, R3, 0x500, R4, 0xd8, !PT ;  /* 0x0000050003037812 */ /* 0x002fca00078ed804 */
[----:B------:R1:W-:Y:S02]  /*1040*/  STS [UR20+0x8], R3 ;  /* 0x00000803ff007988 */ /* 0x0003e40008000814 */
.L_x_41:
[----:B------:R-:W-:Y:S05]  /*1050*/  @P2 BRA `(.L_x_43) ;  /* 0x0000000000282947 */ /* 0x000fea0003800000 */
[----:B-1-3--:R-:W1:Y:S02]  /*1060*/  LDS R3, [UR20+0x8] ;  /* 0x00000814ff037984 */ /* 0x00ae640008000800 */
[----:B-1----:R-:W-:-:S05]  /*1070*/  LOP3.LUT R3, R3, 0x1800, RZ, 0xb8, !PT ;  /* 0x0000180003037812 */ /* 0x002fca00078eb8ff */
[----:B------:R3:W-:Y:S02]  /*1080*/  STS [UR20+0x8], R3 ;  /* 0x00000803ff007988 */ /* 0x0007e40008000814 */
.L_x_42:
[----:B------:R-:W-:Y:S05]  /*1090*/  @P2 BREAK B5 ;  /* 0x0000000000052942 */ /* 0x000fea0003800000 */
[----:B------:R-:W-:Y:S05]  /*10a0*/  @P2 BRA `(.L_x_44) ;  /* 0x0000000000242947 */ /* 0x000fea0003800000 */
[----:B-1-3--:R-:W1:Y:S01]  /*10b0*/  LDS R3, [UR20+0x8] ;  /* 0x00000814ff037984 */ /* 0x00ae620008000800 */
[----:B----4-:R-:W-:-:S05]  /*10c0*/  IMAD.MOV.U32 R4, RZ, RZ, 0x6000 ;  /* 0x00006000ff047424 */ /* 0x010fca00078e00ff */
[----:B-1----:R-:W-:-:S04]  /*10d0*/  LOP3.LUT R3, R3, 0x6000, R4, 0xd8, !PT ;  /* 0x0000600003037812 */ /* 0x002fc800078ed804 */
[----:B------:R-:W-:-:S05]  /*10e0*/  LOP3.LUT R3, R3, 0x400000, RZ, 0xb8, !PT ;  /* 0x0040000003037812 */ /* 0x000fca00078eb8ff */
[----:B------:R1:W-:Y:S02]  /*10f0*/  STS [UR20+0x8], R3 ;  /* 0x00000803ff007988 */ /* 0x0003e40008000814 */
.L_x_43:
[----:B------:R-:W-:Y:S05]  /*1100*/  BSYNC B5 ;  /* 0x0000000000057941 */ /* 0x000fea0003800000 */
.L_x_40:
[----:B-1-3--:R-:W1:Y:S02]  /*1110*/  @!P2 LDS R3, [UR20+0x8] ;  /* 0x00000814ff03a984 */ /* 0x00ae640008000800 */
[----:B-1----:R-:W-:-:S05]  /*1120*/  @!P2 LOP3.LUT R3, R3, 0x8000, RZ, 0xb8, !PT ;  /* 0x000080000303a812 */ /* 0x002fca00078eb8ff */
[----:B------:R1:W-:Y:S02]  /*1130*/  @!P2 STS [UR20+0x8], R3 ;  /* 0x00000803ff00a988 */ /* 0x0003e40008000814 */
.L_x_44:
[----:B------:R-:W-:Y:S05]  /*1140*/  BSYNC B4 ;  /* 0x0000000000047941 */ /* 0x000fea0003800000 */
.L_x_39:
[----:B------:R-:W-:Y:S05]  /*1150*/  WARPSYNC.ALL ;  /* 0x0000000000007948 */ /* 0x000fea0003800000 */
[----:B------:R-:W-:Y:S01]  /*1160*/  UIADD3 UR5, UR5, 0x100, URZ ;  /* 0x0000010005057890 */ /* 0x000fe2000fffe03f */
[----:B------:R-:W-:Y:S02]  /*1170*/  ISETP.GE.AND P1, PT, R9, 0x1, PT ;  /* 0x000000010900780c */ /* 0x000fe40003f26270 */
[----:B------:R-:W-:Y:S02]  /*1180*/  CS2R R56, SRZ ;  /* 0x0000000000387805 */ /* 0x000fe4000001ff00 */
[----:B------:R-:W-:Y:S01]  /*1190*/  CS2R R58, SRZ ;  /* 0x00000000003a7805 */ /* 0x000fe2000001ff00 */
[----:B------:R-:W-:Y:S01]  /*11a0*/  UIADD3 UR32, UP0, UR5, UR32, URZ ;  /* 0x0000002005207290 */ /* 0x000fe2000ff1e03f */
[----:B------:R-:W-:-:S02]  /*11b0*/  CS2R R60, SRZ ;  /* 0x00000000003c7805 */ /* 0x000fc4000001ff00 */
[----:B------:R-:W-:Y:S02]  /*11c0*/  CS2R R62, SRZ ;  /* 0x00000000003e7805 */ /* 0x000fe4000001ff00 */
[----:B------:R-:W-:Y:S01]  /*11d0*/  CS2R R64, SRZ ;  /* 0x0000000000407805 */ /* 0x000fe2000001ff00 */
[----:B------:R-:W-:Y:S01]  /*11e0*/  ULEA.HI.X.SX32 UR33, UR5, UR33, 0x1, UP0 ;  /* 0x0000002105217291 */ /* 0x000fe200080f0e3f */
[----:B------:R-:W-:Y:S02]  /*11f0*/  CS2R R66, SRZ ;  /* 0x0000000000427805 */ /* 0x000fe4000001ff00 */
[----:B------:R-:W-:Y:S02]  /*1200*/  CS2R R68, SRZ ;  /* 0x0000000000447805 */ /* 0x000fe4000001ff00 */
[----:B------:R-:W-:Y:S02]  /*1210*/  CS2R R70, SRZ ;  /* 0x0000000000467805 */ /* 0x000fe4000001ff00 */
[----:B------:R-:W-:-:S02]  /*1220*/  CS2R R72, SRZ ;  /* 0x0000000000487805 */ /* 0x000fc4000001ff00 */
[----:B------:R-:W-:Y:S02]  /*1230*/  CS2R R74, SRZ ;  /* 0x00000000004a7805 */ /* 0x000fe4000001ff00 */
[----:B------:R-:W-:Y:S02]  /*1240*/  CS2R R76, SRZ ;  /* 0x00000000004c7805 */ /* 0x000fe4000001ff00 */
        /* <DEDUP_REMOVED lines=8> */
[----:B------:R-:W-:Y:S01]  /*12d0*/  CS2R R30, SRZ ;  /* 0x00000000001e7805 */ /* 0x000fe2000001ff00 */
[----:B------:R-:W-:Y:S01]  /*12e0*/  IMAD.MOV.U32 R32, RZ, RZ, RZ ;  /* 0x000000ffff207224 */ /* 0x000fe200078e00ff */
[----:B------:R-:W-:Y:S06]  /*12f0*/  @P0 BRA `(.L_x_45) ;  /* 0x0000000000280947 */ /* 0x000fec0003800000 */
[----:B-1-3--:R-:W1:Y:S01]  /*1300*/  S2R R3, SR_LANEID ;  /* 0x0000000000037919 */ /* 0x00ae620000000000 */
[----:B------:R-:W-:Y:S05]  /*1310*/  WARPSYNC.ALL ;  /* 0x0000000000007948 */ /* 0x000fea0003800000 */
[----:B-1----:R-:W-:-:S05]  /*1320*/  IMAD.SHL.U32 R6, R3, 0x4, RZ ;  /* 0x0000000403067824 */ /* 0x002fca00078e00ff */
[----:B------:R-:W1:Y:S01]  /*1330*/  LDS R3, [R6+UR20] ;  /* 0x0000001406037984 */ /* 0x000e620008000800 */
[----:B----4-:R-:W-:-:S05]  /*1340*/  IADD3 R4, P3, R6, UR32, RZ ;  /* 0x0000002006047c10 */ /* 0x010fca000ff7e0ff */
[----:B------:R-:W-:-:S05]  /*1350*/  IMAD.X R5, RZ, RZ, UR33, P3 ;  /* 0x00000021ff057e24 */ /* 0x000fca00098e06ff */
[----:B-1----:R1:W3:Y:S01]  /*1360*/  ATOMG.E.EXCH.STRONG.GPU PT, RZ, [R4], R3 ;  /* 0x0000000304ff73a8 */ /* 0x0022e200041ee100 */
[----:B------:R-:W-:-:S04]  /*1370*/  DEPBAR {5,4,3,2,1,0} ;  /* 0x0000003f0000791a */ /* 0x000fc80000000000 */
[----:B------:R1:W-:Y:S01]  /*1380*/  UTMACCTL.IV [UR32] ;  /* 0x00000000200079b9 */ /* 0x0003e20008000000 */
[----:B------:R-:W-:Y:S01]  /*1390*/  NOP ;  /* 0x0000000000007918 */ /* 0x000fe20000000000 */
.L_x_45:
[----:B------:R-:W-:Y:S05]  /*13a0*/  @P0 BRA `(.L_x_46) ;  /* 0x00000000000c0947 */ /* 0x000fea0003800000 */
[----:B------:R0:W-:Y:S01]  /*13b0*/  UTMACMDFLUSH ;  /* 0x00000000000079b7 */ /* 0x0001e20000000000 */
[----:B------:R-:W-:Y:S05]  /*13c0*/  @P0 BRA `(.L_x_46) ;  /* 0x0000000000040947 */ /* 0x000fea0003800000 */
[----:B------:R-:W-:-:S04]  /*13d0*/  DEPBAR.LE SB0, 0x0 ;  /* 0x000080000000791a */ /* 0x000fc80000000000 */
.L_x_46:
[----:B------:R-:W-:Y:S05]  /*13e0*/  WARPSYNC.ALL ;  /* 0x0000000000007948 */ /* 0x000fea0003800000 */
[----:B---3--:R-:W-:Y:S01]  /*13f0*/  BAR.SYNC.DEFER_BLOCKING 0x0 ;  /* 0x0000000000007b1d */ /* 0x008fe20000010000 */
[----:B------:R-:W-:Y:S01]  /*1400*/  USHF.L.U32 UR15, UR34, 0x6, URZ ;  /* 0x00000006220f7899 */ /* 0x000fe2000800063f */
[----:B------:R-:W-:Y:S01]  /*1410*/  IMAD.MOV.U32 R33, RZ, RZ, RZ ;  /* 0x000000ffff217224 */ /* 0x000fe200078e00ff */
[----:B------:R-:W-:Y:S02]  /*1420*/  CS2R R34, SRZ ;  /* 0x0000000000227805 */ /* 0x000fe4000001ff00 */
[----:B------:R-:W-:-:S02]  /*1430*/  CS2R R36, SRZ ;  /* 0x0000000000247805 */ /* 0x000fc4000001ff00 */
[----:B------:R-:W-:Y:S01]  /*1440*/  CS2R R38, SRZ ;  /* 0x0000000000267805 */ /* 0x000fe2000001ff00 */
[----:B------:R-:W-:Y:S01]  /*1450*/  VOTEU.ALL UP0, P2 ;  /* 0x00000000003f7886 */ /* 0x000fe20001000000 */
[----:B------:R-:W-:Y:S01]  /*1460*/  UMOV UR6, 0x1 ;  /* 0x0000000100067882 */ /* 0x000fe20000000000 */
[----:B------:R-:W-:Y:S01]  /*1470*/  VOTEU.ALL UP1, P2 ;  /* 0x00000000003f7886 */ /* 0x000fe20001020000 */
[----:B------:R-:W-:Y:S01]  /*1480*/  VOTEU.ALL UP2, P2 ;  /* 0x00000000003f7886 */ /* 0x000fe20001040000 */
[----:B------:R-:W-:Y:S01]  /*1490*/  CS2R R40, SRZ ;  /* 0x0000000000287805 */ /* 0x000fe2000001ff00 */
[----:B------:R-:W-:-:S04]  /*14a0*/  @!UP0 UIADD3 UR8, -UR6, 0x100000, URZ ;  /* 0x0010000006088890 */ /* 0x000fc8000fffe13f */
[----:B------:R-:W-:Y:S02]  /*14b0*/  @!UP0 USHF.L.U32 UR9, UR8, 0xb, URZ ;  /* 0x0000000b08098899 */ /* 0x000fe4000800063f */
[----:B------:R-:W-:Y:S01]  /*14c0*/  @!UP0 USHF.L.U32 UR8, UR8, 0x1, URZ ;  /* 0x0000000108088899 */ /* 0x000fe2000800063f */
        /* <DEDUP_REMOVED lines=9> */
[----:B------:R-:W-:Y:S01]  /*1560*/  VOTEU.ALL UP0, P2 ;  /* 0x00000000003f7886 */ /* 0x000fe20001000000 */
[----:B------:R-:W-:Y:S02]  /*1570*/  CS2R R48, SRZ ;  /* 0x0000000000307805 */ /* 0x000fe4000001ff00 */
[----:B------:R-:W-:Y:S02]  /*1580*/  CS2R R50, SRZ ;  /* 0x0000000000327805 */ /* 0x000fe4000001ff00 */
[----:B------:R-:W-:Y:S02]  /*1590*/  CS2R R52, SRZ ;  /* 0x0000000000347805 */ /* 0x000fe4000001ff00 */
[----:B------:R-:W-:Y:S01]  /*15a0*/  CS2R R54, SRZ ;  /* 0x0000000000367805 */ /* 0x000fe2000001ff00 */
[----:B------:R-:W3:Y:S02]  /*15b0*/  FENCE.VIEW.ASYNC.S ;  /* 0x00000000000073c6 */ /* 0x000ee40000000000 */
[----:B---3--:R-:W3:Y:S02]  /*15c0*/  @!UP0 SYNCS.EXCH.64 URZ, [UR20+0x9000], UR8 ;  /* 0x00900008143f85b2 */ /* 0x008ee40008000100 */
[----:B---3--:R-:W-:Y:S06]  /*15d0*/  BAR.SYNC.DEFER_BLOCKING 0x0 ;  /* 0x0000000000007b1d */ /* 0x008fec0000010000 */
[----:B------:R3:W4:Y:S02]  /*15e0*/  @!UP1 SYNCS.EXCH.64 URZ, [UR20+0x9008], UR10 ;  /* 0x0090080a143f95b2 */ /* 0x0007240008000100 */
[----:B----4-:R-:W-:Y:S01]  /*15f0*/  BAR.SYNC.DEFER_BLOCKING 0x0 ;  /* 0x0000000000007b1d */ /* 0x010fe20000010000 */
[----:B---3--:R-:W-:-:S05]  /*1600*/  USHF.L.U32 UR11, UR23, 0x7, URZ ;  /* 0x00000007170b7899 */ /* 0x008fca000800063f */
[----:B------:R3:W4:Y:S01]  /*1610*/  @!UP2 SYNCS.EXCH.64 URZ, [UR20+0x9010], UR6 ;  /* 0x00901006143fa5b2 */ /* 0x0007220008000100 */
[----:B------:R-:W-:Y:S06]  /*1620*/  @!P1 BRA `(.L_x_47) ;  /* 0x0000000400889947 */ /* 0x000fec0003800000 */
        /* <DEDUP_REMOVED lines=31> */
[----:B------:R-:W-:Y:S01]  /*1820*/  CS2R R54, SRZ ;  /* 0x0000000000367805 */ /* 0x000fe2000001ff00 */
[----:B------:R-:W-:Y:S01]  /*1830*/  UMOV UR5, URZ ;  /* 0x0000003f00057c82 */ /* 0x000fe20008000000 */
[----:B------:R-:W-:-:S05]  /*1840*/  UMOV UR10, URZ ;  /* 0x0000003f000a7c82 */ /* 0x000fca0008000000 */
.L_x_49:
[----:B----4-:R-:W-:Y:S01]  /*1850*/  BAR.SYNC.DEFER_BLOCKING 0x0 ;  /* 0x0000000000007b1d */ /* 0x010fe20000010000 */
[----:B------:R-:W-:Y:S01]  /*1860*/  ULEA UR18, UR5, UR20, 0x3 ;  /* 0x0000001405127291 */ /* 0x000fe2000f8e183f */
[----:B-1----:R-:W-:Y:S01]  /*1870*/  @!P2 IMAD.MOV.U32 R3, RZ, RZ, 0x3000 ;  /* 0x00003000ff03a424 */ /* 0x002fe200078e00ff */
[----:B------:R-:W-:Y:S01]  /*1880*/  ELECT P0, URZ, PT ;  /* 0x00000000003f782f */ /* 0x000fe20003800000 */
[----:B------:R-:W-:-:S03]  /*1890*/  ULEA UR8, UR5, UR20, 0xd ;  /* 0x0000001405087291 */ /* 0x000fc6000f8e683f */
[----:B------:R-:W-:Y:S02]  /*18a0*/  ISETP.LT.U32.AND P0, PT, R2, 0x20, P0 ;  /* 0x000000200200780c */ /* 0x000fe40000701070 */
[----:B------:R-:W-:Y:S01]  /*18b0*/  ELECT P1, URZ, PT ;  /* 0x00000000003f782f */ /* 0x000fe20003820000 */
[----:B------:R-:W-:-:S03]  /*18c0*/  ULEA UR12, UR5, UR20, 0xc ;  /* 0x00000014050c7291 */ /* 0x000fc6000f8e603f */
[----:B------:R-:W-:Y:S01]  /*18d0*/  ISETP.LT.U32.AND P1, PT, R2, 0x20, P1 ;  /* 0x000000200200780c */ /* 0x000fe20000f21070 */
[----:B------:R-:W-:Y:S01]  /*18e0*/  UMOV UR14, UR10 ;  /* 0x0000000a000e7c82 */ /* 0x000fe20008000000 */
[----:B------:R-:W-:-:S05]  /*18f0*/  UIADD3 UR12, UR12, 0x6000, URZ ;  /* 0x000060000c0c7890 */ /* 0x000fca000fffe03f */
[----:B------:R-:W-:Y:S01]  /*1900*/  VOTEU.ANY UP0, P0 ;  /* 0x00000000003f7886 */ /* 0x000fe20000000100 */
[----:B------:R-:W-:Y:S01]  /*1910*/  VOTEU.ANY UP2, P0 ;  /* 0x00000000003f7886 */ /* 0x000fe20000040100 */
[----:B------:R1:W-:Y:S01]  /*1920*/  @!P2 SYNCS.ARRIVE.TRANS64 RZ, [UR18+0x9000], R3 ;  /* 0x00900003ffffa9a7 */ /* 0x0003e20008000012 */
[----:B------:R4:W-:Y:S06]  /*1930*/  MEMBAR.ALL.CTA ;  /* 0x0000000000007992 */ /* 0x0009ec0000008000 */
[----:B----4-:R-:W4:Y:S01]  /*1940*/  FENCE.VIEW.ASYNC.S ;  /* 0x00000000000073c6 */ /* 0x010f220000000000 */
[----:B------:R-:W-:Y:S01]  /*1950*/  @UP0 UIADD3 UR9, UR18, 0x9000, URZ ;  /* 0x0000900012090890 */ /* 0x000fe2000fffe03f */
[----:B---3--:R-:W-:Y:S01]  /*1960*/  @UP0 UMOV UR6, UR28 ;  /* 0x0000001c00060c82 */ /* 0x008fe20008000000 */
[----:B------:R-:W-:Y:S01]  /*1970*/  @UP0 UMOV UR7, UR29 ;  /* 0x0000001d00070c82 */ /* 0x000fe20008000000 */
[----:B----4-:R-:W-:Y:S01]  /*1980*/  VOTEU.ANY UP1, P1 ;  /* 0x00000000003f7886 */ /* 0x010fe20000820100 */
[----:B------:R-:W-:Y:S01]  /*1990*/  VOTEU.ANY UP3, P1 ;  /* 0x00000000003f7886 */ /* 0x000fe20000860100 */
[----:B-1----:R-:W-:-:S03]  /*19a0*/  IMAD.U32 R3, RZ, RZ, UR4 ;  /* 0x00000004ff037e24 */ /* 0x002fc6000f8e00ff */
[----:B------:R-:W-:Y:S01]  /*19b0*/  @UP1 UIADD3 UR13, UR18, 0x9000, URZ ;  /* 0x00009000120d1890 */ /* 0x000fe2000fffe03f */
[----:B------:R-:W-:Y:S01]  /*19c0*/  @UP1 UMOV UR16, UR30 ;  /* 0x0000001e00101c82 */ /* 0x000fe20008000000 */
[----:B------:R-:W-:Y:S01]  /*19d0*/  @UP1 UMOV UR17, UR31 ;  /* 0x0000001f00111c82 */ /* 0x000fe20008000000 */
[----:B------:R-:W-:Y:S01]  /*19e0*/  SHF.L.U32 R3, R3, 0x1f, RZ ;  /* 0x0000001f03037819 */ /* 0x000fe200000006ff */
[----:B------:R-:W-:Y:S06]  /*19f0*/  BAR.SYNC.DEFER_BLOCKING 0x0 ;  /* 0x0000000000007b1d */ /* 0x000fec0000010000 */
[----:B------:R1:W-:Y:S02]  /*1a00*/  @UP2 UTMALDG.2D [UR8], [UR6] ;  /* 0x00000008060025b4 */ /* 0x0003e40008008000 */
[----:B------:R-:W-:Y:S06]  /*1a10*/  BAR.SYNC.DEFER_BLOCKING 0x0 ;  /* 0x0000000000007b1d */ /* 0x000fec0000010000 */
[----:B------:R1:W-:Y:S02]  /*1a20*/  @UP3 UTMALDG.2D [UR12], [UR16] ;  /* 0x0000000c100035b4 */ /* 0x0003e40008008000 */
[----:B------:R-:W-:Y:S06]  /*1a30*/  BAR.SYNC.DEFER_BLOCKING 0x0 ;  /* 0x0000000000007b1d */ /* 0x000fec0000010000 */
[----:B------:R-:W3:Y:S02]  /*1a40*/  SYNCS.PHASECHK.TRANS64.TRYWAIT P0, [UR18+0x9000], R3 ;  /* 0x00900003ff0075a7 */ /* 0x000ee40008000152 */
[----:B-1-3--:R-:W-:Y:S05]  /*1a50*/  @!P0 BRA `(.L_x_48) ;  /* 0x0000000400b08947 */ /* 0x00afea0003800000 */
.L_x_50:
[----:B------:R-:W-:Y:S01]  /*1a60*/  USHF.R.U32.HI UR16, URZ, 0x4, UR8 ;  /* 0x000000043f107899 */ /* 0x000fe20008011608 */
[----:B------:R-:W-:Y:S02]  /*1a70*/  WARPGROUP.DEPBAR.LE gsb0, 0x0 ;  /* 0x00008000000079c5 */ /* 0x000fe40000010000 */
[----:B------:R-:W-:Y:S01]  /*1a80*/  USHF.R.U32.HI UR6, URZ, 0x4, UR12 ;  /* 0x000000043f067899 */ /* 0x000fe2000801160c */
[----:B------:R-:W-:Y:S01]  /*1a90*/  WARPGROUP.ARRIVE ;  /* 0x00000000000079c5 */ /* 0x000fe20000000000 */
[----:B------:R-:W-:Y:S01]  /*1aa0*/  USGXT.U32 UR16, UR16, 0xe ;  /* 0x0000000e1010789a */ /* 0x000fe20008000000 */
[----:B------:R-:W1:Y:S01]  /*1ab0*/  LDC R3, c[0x0][0x230] ;  /* 0x00008c00ff037b82 */ /* 0x000e620000000800 */
[----:B------:R-:W-:Y:S01]  /*1ac0*/  USGXT.U32 UR6, UR6, 0xe ;  /* 0x0000000e0606789a */ /* 0x000fe20008000000 */
[----:B------:R-:W-:Y:S01]  /*1ad0*/  UMOV UR17, 0x80000020 ;  /* 0x8000002000117882 */ /* 0x000fe20000000000 */
[----:B------:R-:W-:Y:S01]  /*1ae0*/  UMOV UR19, 0x80000020 ;  /* 0x8000002000137882 */ /* 0x000fe20000000000 */
[----:B------:R-:W-:Y:S01]  /*1af0*/  UIADD3 UR24, UP0, UR16, 0x2, URZ ;  /* 0x0000000210187890 */ /* 0x000fe2000ff1e03f */
[----:B------:R-:W-:-:S03]  /*1b00*/  UMOV UR7, URZ ;  /* 0x0000003f00077c82 */ /* 0x000fc60008000000 */
[----:B------:R-:W-:Y:S01]  /*1b10*/  UMOV UR18, UR6 ;  /* 0x0000000600127c82 */ /* 0x000fe20008000000 */
[----:B------:R-:W-:Y:S01]  /*1b20*/  UIADD3.X UR25, UR7, -0x7fffffe0, URZ, UP0, !UPT ;  /* 0x8000002007197890 */ /* 0x000fe200087fe43f */
[----:B------:R-:W-:Y:S01]  /*1b30*/  HGMMA.64x64x16.F32.BF16 R56, gdesc[UR16], R56 ;  /* 0x00e00000103879f0 */ /* 0x000fe20008701838 */
[----:B------:R-:W-:Y:S01]  /*1b40*/  UMOV UR26, 0xfffffffe ;  /* 0xfffffffe001a7882 */ /* 0x000fe20000000000 */
[----:B------:R-:W-:Y:S01]  /*1b50*/  UMOV UR27, 0x7fffffdf ;  /* 0x7fffffdf001b7882 */ /* 0x000fe20000000000 */
[----:B------:R-:W-:Y:S01]  /*1b60*/  UMOV UR7, URZ ;  /* 0x0000003f00077c82 */ /* 0x000fe20008000000 */
[----:B------:R-:W-:Y:S02]  /*1b70*/  UIADD3.64 UR16, UR24, 0xfe, URZ ;  /* 0x000000fe18107897 */ /* 0x000fe4000fffe03f */
[----:B------:R-:W-:Y:S02]  /*1b80*/  UIADD3.64 UR26, UR6, -UR26, URZ ;  /* 0x8000001a061a7297 */ /* 0x000fe4000fffe03f */
[----:B------:R-:W-:-:S02]  /*1b90*/  UIADD3 UR10, UR10, 0x20, URZ ;  /* 0x000000200a0a7890 */ /* 0x000fc4000fffe03f */
[----:B------:R-:W-:-:S04]  /*1ba0*/  UIADD3 UR5, UR5, 0x1, URZ ;  /* 0x0000000105057890 */ /* 0x000fc8000fffe03f */
[----:B-1----:R-:W-:Y:S01]  /*1bb0*/  ISETP.LE.AND P0, PT, R3, UR10, PT ;  /* 0x0000000a03007c0c */ /* 0x002fe2000bf03270 */
[----:B------:R-:W-:-:S04]  /*1bc0*/  UISETP.NE.U32.AND UP0, UPT, UR5, 0x3, UPT ;  /* 0x000000030500788c */ /* 0x000fc8000bf05070 */
[----:B------:R-:W-:Y:S02]  /*1bd0*/  USEL UR6, URZ, 0x1, UP0 ;  /* 0x000000013f067887 */ /* 0x000fe40008000000 */
[----:B------:R-:W-:Y:S02]  /*1be0*/  USEL UR5, UR5, URZ, UP0 ;  /* 0x0000003f05057287 */ /* 0x000fe40008000000 */
[----:B------:R-:W-:Y:S01]  /*1bf0*/  ULOP3.LUT UR4, UR4, UR6, URZ, 0x3c, !UPT ;  /* 0x0000000604047292 */ /* 0x000fe2000f8e3c3f */
[----:B------:R-:W-:Y:S01]  /*1c00*/  HGMMA.64x64x16.F32.BF16 R56, gdesc[UR24], R56 ;  /* 0x00e00000183879f0 */ /* 0x000fe20008701838 */
[----:B------:R-:W-:-:S03]  /*1c10*/  UIADD3.64 UR24, UR24, 0x100, URZ ;  /* 0x0000010018187897 */ /* 0x000fc6000fffe03f */
[----:B------:R-:W-:Y:S06]  /*1c20*/  HGMMA.64x64x16.F32.BF16 R24, gdesc[UR16], R24 ;  /* 0x00e00000101879f0 */ /* 0x000fec0008701818 */
[----:B------:R-:W-:Y:S01]  /*1c30*/  HGMMA.64x64x16.F32.BF16 R24, gdesc[UR24], R24, gsb0 ;  /* 0x00e00000181879f0 */ /* 0x000fe20008001818 */
[----:B------:R-:W-:Y:S05]  /*1c40*/  @!P0 BRA `(.L_x_49) ;  /* 0xfffffffc00008947 */ /* 0x000fea000383ffff */
.L_x_47:
[----:B------:R-:W-:Y:S02]  /*1c50*/  WARPGROUP.DEPBAR.LE gsb0, 0x0 ;  /* 0x00008000000079c5 */ /* 0x000fe40000010000 */
[----:B----4-:R-:W-:Y:S01]  /*1c60*/  BAR.SYNC.DEFER_BLOCKING 0x0 ;  /* 0x0000000000007b1d */ /* 0x010fe20000010000 */
[C---:B-1----:R-:W-:Y:S01]  /*1c70*/  IMAD.SHL.U32 R3, R0.reuse, 0x80, RZ ;  /* 0x0000008000037824 */ /* 0x042fe200078e00ff */
[----:B------:R-:W-:Y:S01]  /*1c80*/  ELECT P0, URZ, PT ;  /* 0x00000000003f782f */ /* 0x000fe20003800000 */
[----:B------:R-:W-:Y:S01]  /*1c90*/  IMAD.SHL.U32 R4, R0, 0x10, RZ ;  /* 0x0000001000047824 */ /* 0x000fe200078e00ff */
[----:B------:R-:W-:Y:S02]  /*1ca0*/  F2FP.BF16.F32.PACK_AB R56, R57, R56 ;  /* 0x000000383938723e */ /* 0x000fe400000010ff */
[----:B------:R-:W-:Y:S01]  /*1cb0*/  LOP3.LUT R3, R3, 0x780, RZ, 0xc0, !PT ;  /* 0x0000078003037812 */ /* 0x000fe200078ec0ff */
[----:B------:R-:W-:Y:S01]  /*1cc0*/  UMOV UR21, UR15 ;  /* 0x0000000f00157c82 */ /* 0x000fe20008000000 */
[----:B------:R-:W-:Y:S01]  /*1cd0*/  F2FP.BF16.F32.PACK_AB R57, R59, R58 ;  /* 0x0000003a3b39723e */ /* 0x000fe200000010ff */
[----:B------:R-:W-:Y:S01]  /*1ce0*/  UMOV UR22, UR11 ;  /* 0x0000000b00167c82 */ /* 0x000fe20008000000 */
[----:B------:R-:W-:-:S02]  /*1cf0*/  LOP3.LUT R3, R3, 0x70, R4, 0xf8, !PT ;  /* 0x0000007003037812 */ /* 0x000fc400078ef804 */
[----:B------:R-:W-:Y:S02]  /*1d00*/  F2FP.BF16.F32.PACK_AB R24, R25, R24 ;  /* 0x000000181918723e */ /* 0x000fe400000010ff */
[----:B------:R-:W-:Y:S01]  /*1d10*/  LOP3.LUT R3, R3, 0x10, R0, 0x78, !PT ;  /* 0x0000001003037812 */ /* 0x000fe200078e7800 */
[----:B------:R-:W-:Y:S01]  /*1d20*/  IMAD.SHL.U32 R0, R0, 0x40, RZ ;  /* 0x0000004000007824 */ /* 0x000fe200078e00ff */
[----:B------:R-:W-:Y:S02]  /*1d30*/  ISETP.LT.U32.AND P0, PT, R2, 0x20, P0 ;  /* 0x000000200200780c */ /* 0x000fe40000701070 */
[----:B------:R-:W-:Y:S02]  /*1d40*/  F2FP.BF16.F32.PACK_AB R58, R61, R60 ;  /* 0x0000003c3d3a723e */ /* 0x000fe400000010ff */
[----:B------:R-:W-:Y:S02]  /*1d50*/  LOP3.LUT R0, R3, 0x1800, R0, 0xf8, !PT ;  /* 0x0000180003007812 */ /* 0x000fe400078ef800 */
[----:B------:R-:W-:Y:S01]  /*1d60*/  F2FP.BF16.F32.PACK_AB R59, R63, R62 ;  /* 0x0000003e3f3b723e */ /* 0x000fe200000010ff */
[----:B------:R-:W1:Y:S02]  /*1d70*/  @!P2 SYNCS.CCTL.IV [UR20+0x9000] ;  /* 0x00900000ff00a9b1 */ /* 0x000e640008000014 */
[----:B-1----:R-:W-:Y:S01]  /*1d80*/  BAR.SYNC.DEFER_BLOCKING 0x0 ;  /* 0x0000000000007b1d */ /* 0x002fe20000010000 */
[C---:B------:R-:W-:Y:S01]  /*1d90*/  LOP3.LUT R3, R0.reuse, 0x20, RZ, 0x3c, !PT ;  /* 0x0000002000037812 */ /* 0x040fe200078e3cff */
[C---:B------:R-:W-:Y:S01]  /*1da0*/  VIADD R2, R0.reuse, UR20 ;  /* 0x0000001400027c36 */ /* 0x040fe20008000000 */
[----:B------:R-:W-:-:S02]  /*1db0*/  LOP3.LUT R4, R0, 0x40, RZ, 0x3c, !PT ;  /* 0x0000004000047812 */ /* 0x000fc400078e3cff */
[----:B------:R-:W-:Y:S01]  /*1dc0*/  F2FP.BF16.F32.PACK_AB R64, R65, R64 ;  /* 0x000000404140723e */ /* 0x000fe200000010ff */
[----:B------:R-:W-:Y:S01]  /*1dd0*/  VIADD R3, R3, UR20 ;  /* 0x0000001403037c36 */ /* 0x000fe20008000000 */
[----:B------:R-:W-:Y:S01]  /*1de0*/  F2FP.BF16.F32.PACK_AB R25, R27, R26 ;  /* 0x0000001a1b19723e */ /* 0x000fe200000010ff */
[----:B------:R-:W-:Y:S01]  /*1df0*/  VIADD R4, R4, UR20 ;  /* 0x0000001404047c36 */ /* 0x000fe20008000000 */
[----:B------:R-:W-:Y:S01]  /*1e00*/  F2FP.BF16.F32.PACK_AB R65, R67, R66 ;  /* 0x000000424341723e */ /* 0x000fe200000010ff */
[----:B------:R-:W-:Y:S01]  /*1e10*/  VOTEU.ANY UP0, P0 ;  /* 0x00000000003f7886 */ /* 0x000fe20000000100 */
[----:B------:R-:W-:Y:S01]  /*1e20*/  F2FP.BF16.F32.PACK_AB R26, R29, R28 ;  /* 0x0000001c1d1a723e */ /* 0x000fe200000010ff */
[----:B------:R-:W-:Y:S01]  /*1e30*/  VOTEU.ANY UP1, P0 ;  /* 0x00000000003f7886 */ /* 0x000fe20000020100 */
[----:B------:R-:W-:Y:S02]  /*1e40*/  F2FP.BF16.F32.PACK_AB R27, R31, R30 ;  /* 0x0000001e1f1b723e */ /* 0x000fe400000010ff */
[----:B------:R-:W-:Y:S01]  /*1e50*/  F2FP.BF16.F32.PACK_AB R32, R33, R32 ;  /* 0x000000202120723e */ /* 0x000fe200000010ff */
[----:B---3--:R-:W-:Y:S01]  /*1e60*/  @UP0 UMOV UR6, UR32 ;  /* 0x0000002000060c82 */ /* 0x008fe20008000000 */
[----:B------:R-:W-:Y:S01]  /*1e70*/  LOP3.LUT R0, R0, 0x60, RZ, 0x3c, !PT ;  /* 0x0000006000007812 */ /* 0x000fe200078e3cff */
[----:B------:R-:W-:Y:S01]  /*1e80*/  @UP0 UMOV UR7, UR33 ;  /* 0x0000002100070c82 */ /* 0x000fe20008000000 */
[----:B------:R-:W-:-:S02]  /*1e90*/  F2FP.BF16.F32.PACK_AB R66, R69, R68 ;  /* 0x000000444542723e */ /* 0x000fc400000010ff */
[----:B------:R-:W-:Y:S01]  /*1ea0*/  F2FP.BF16.F32.PACK_AB R67, R71, R70 ;  /* 0x000000464743723e */ /* 0x000fe200000010ff */
[----:B------:R-:W-:Y:S01]  /*1eb0*/  VIADD R0, R0, UR20 ;  /* 0x0000001400007c36 */ /* 0x000fe20008000000 */
[----:B------:R-:W-:Y:S01]  /*1ec0*/  F2FP.BF16.F32.PACK_AB R72, R73, R72 ;  /* 0x000000484948723e */ /* 0x000fe200000010ff */
[----:B------:R-:W1:Y:S02]  /*1ed0*/  @!P2 SYNCS.CCTL.IV [UR20+0x9008] ;  /* 0x00900800ff00a9b1 */ /* 0x000e640008000014 */
[----:B-1----:R-:W-:Y:S01]  /*1ee0*/  BAR.SYNC.DEFER_BLOCKING 0x0 ;  /* 0x0000000000007b1d */ /* 0x002fe20000010000 */
[----:B------:R-:W-:Y:S02]  /*1ef0*/  F2FP.BF16.F32.PACK_AB R33, R35, R34 ;  /* 0x000000222321723e */ /* 0x000fe400000010ff */
[----:B------:R-:W-:Y:S02]  /*1f00*/  F2FP.BF16.F32.PACK_AB R73, R75, R74 ;  /* 0x0000004a4b49723e */ /* 0x000fe400000010ff */
[----:B------:R-:W-:-:S02]  /*1f10*/  F2FP.BF16.F32.PACK_AB R34, R37, R36 ;  /* 0x000000242522723e */ /* 0x000fc400000010ff */
[----:B------:R-:W-:Y:S02]  /*1f20*/  F2FP.BF16.F32.PACK_AB R35, R39, R38 ;  /* 0x000000262723723e */ /* 0x000fe400000010ff */
[----:B------:R-:W-:Y:S02]  /*1f30*/  F2FP.BF16.F32.PACK_AB R40, R41, R40 ;  /* 0x000000282928723e */ /* 0x000fe400000010ff */
[----:B------:R-:W-:Y:S02]  /*1f40*/  F2FP.BF16.F32.PACK_AB R74, R77, R76 ;  /* 0x0000004c4d4a723e */ /* 0x000fe400000010ff */
[----:B------:R-:W-:Y:S02]  /*1f50*/  F2FP.BF16.F32.PACK_AB R75, R79, R78 ;  /* 0x0000004e4f4b723e */ /* 0x000fe400000010ff */
[----:B------:R-:W-:Y:S02]  /*1f60*/  F2FP.BF16.F32.PACK_AB R80, R81, R80 ;  /* 0x000000505150723e */ /* 0x000fe400000010ff */
[----:B------:R-:W-:-:S02]  /*1f70*/  F2FP.BF16.F32.PACK_AB R41, R43, R42 ;  /* 0x0000002a2b29723e */ /* 0x000fc400000010ff */
[----:B------:R-:W-:Y:S02]  /*1f80*/  F2FP.BF16.F32.PACK_AB R81, R83, R82 ;  /* 0x000000525351723e */ /* 0x000fe400000010ff */
[----:B------:R-:W-:Y:S02]  /*1f90*/  F2FP.BF16.F32.PACK_AB R42, R45, R44 ;  /* 0x0000002c2d2a723e */ /* 0x000fe400000010ff */
[----:B------:R-:W-:Y:S01]  /*1fa0*/  F2FP.BF16.F32.PACK_AB R43, R47, R46 ;  /* 0x0000002e2f2b723e */ /* 0x000fe200000010ff */
[----:B------:R-:W1:Y:S01]  /*1fb0*/  @!P2 SYNCS.CCTL.IV [UR20+0x9010] ;  /* 0x00901000ff00a9b1 */ /* 0x000e620008000014 */
[----:B------:R-:W-:Y:S01]  /*1fc0*/  F2FP.BF16.F32.PACK_AB R48, R49, R48 ;  /* 0x000000303130723e */ /* 0x000fe200000010ff */
[----:B-1----:R-:W-:Y:S01]  /*1fd0*/  STSM.16.M88.4 [R2], R56 ;  /* 0x0000003802007844 */ /* 0x002fe20000000200 */
[----:B------:R-:W-:Y:S02]  /*1fe0*/  F2FP.BF16.F32.PACK_AB R82, R85, R84 ;  /* 0x000000545552723e */ /* 0x000fe400000010ff */
[----:B------:R-:W-:Y:S01]  /*1ff0*/  F2FP.BF16.F32.PACK_AB R83, R87, R86 ;  /* 0x000000565753723e */ /* 0x000fe200000010ff */
[----:B------:R-:W-:Y:S01]  /*2000*/  STSM.16.M88.4 [R2+0x2000], R24 ;  /* 0x0020001802007844 */ /* 0x000fe20000000200 */
[----:B------:R-:W-:-:S02]  /*2010*/  F2FP.BF16.F32.PACK_AB R49, R51, R50 ;  /* 0x000000323331723e */ /* 0x000fc400000010ff */
[----:B------:R-:W-:Y:S01]  /*2020*/  F2FP.BF16.F32.PACK_AB R50, R53, R52 ;  /* 0x000000343532723e */ /* 0x000fe200000010ff */
[----:B------:R-:W-:Y:S01]  /*2030*/  STSM.16.M88.4 [R3], R64 ;  /* 0x0000004003007844 */ /* 0x000fe20000000200 */
[----:B------:R-:W-:-:S03]  /*2040*/  F2FP.BF16.F32.PACK_AB R51, R55, R54 ;  /* 0x000000363733723e */ /* 0x000fc600000010ff */
[----:B------:R-:W-:Y:S04]  /*2050*/  STSM.16.M88.4 [R3+0x2000], R32 ;  /* 0x0020002003007844 */ /* 0x000fe80000000200 */
[----:B------:R-:W-:Y:S04]  /*2060*/  STSM.16.M88.4 [R4], R72 ;  /* 0x0000004804007844 */ /* 0x000fe80000000200 */
[----:B------:R-:W-:Y:S04]  /*2070*/  STSM.16.M88.4 [R4+0x2000], R40 ;  /* 0x0020002804007844 */ /* 0x000fe80000000200 */
[----:B------:R-:W-:Y:S04]  /*2080*/  STSM.16.M88.4 [R0], R80 ;  /* 0x0000005000007844 */ /* 0x000fe80000000200 */
[----:B------:R-:W-:Y:S01]  /*2090*/  STSM.16.M88.4 [R0+0x2000], R48 ;  /* 0x0020003000007844 */ /* 0x000fe20000000200 */
[----:B------:R1:W-:Y:S06]  /*20a0*/  MEMBAR.ALL.CTA ;  /* 0x0000000000007992 */ /* 0x0003ec0000008000 */
[----:B-1----:R-:W1:Y:S02]  /*20b0*/  FENCE.VIEW.ASYNC.S ;  /* 0x00000000000073c6 */ /* 0x002e640000000000 */
[----:B-1----:R-:W-:Y:S06]  /*20c0*/  BAR.SYNC.DEFER_BLOCKING 0x0 ;  /* 0x0000000000007b1d */ /* 0x002fec0000010000 */
[----:B------:R1:W-:Y:S01]  /*20d0*/  @UP1 UTMASTG.2D [UR20], [UR6] ;  /* 0x00000014060013b5 */ /* 0x0003e20008008000 */
[----:B------:R0:W-:Y:S01]  /*20e0*/  UTMACMDFLUSH ;  /* 0x00000000000079b7 */ /* 0x0001e20000000000 */
[----:B------:R-:W-:-:S04]  /*20f0*/  DEPBAR.LE SB0, 0x0 ;  /* 0x000080000000791a */ /* 0x000fc80000000000 */
[----:B------:R-:W-:Y:S06]  /*2100*/  BAR.SYNC.DEFER_BLOCKING 0x0 ;  /* 0x0000000000007b1d */ /* 0x000fec0000010000 */
[----:B-1----:R-:W-:Y:S05]  /*2110*/  EXIT ;  /* 0x000000000000794d */ /* 0x002fea0003800000 */
.L_x_48:
[----:B------:R-:W1:Y:S02]  /*2120*/  SYNCS.PHASECHK.TRANS64.TRYWAIT P0, [UR18+0x9000], R3 ;  /* 0x00900003ff0075a7 */ /* 0x000e640008000152 */
[----:B-1----:R-:W-:Y:S05]  /*2130*/  @!P0 BRA `(.L_x_48) ;  /* 0xfffffffc00f88947 */ /* 0x002fea000383ffff */
[----:B------:R-:W-:Y:S05]  /*2140*/  BRA `(.L_x_50) ;  /* 0xfffffff800447947 */ /* 0x000fea000383ffff */
.L_x_51:
[----:B------:R-:W-:-:S00]  /*2150*/  BRA `(.L_x_51) ;  /* 0xfffffffc00fc7947 */ /* 0x000fc0000383ffff */
[----:B------:R-:W-:-:S00]  /*2160*/  NOP ;  /* 0x0000000000007918 */ /* 0x000fc00000000000 */
        /* <DEDUP_REMOVED lines=9> */
.L_x_52:


//--------------------- .nv.shared.gluon_wgmma    --------------------------
	.section	.nv.shared.gluon_wgmma,"aw",@nobits
	.sectionflags	@""
	.align	16
	.zero		1024


//--------------------- .nv.shared.reserved.0     --------------------------
	.section	.nv.shared.reserved.0,"aw",@nobits
	.weak		__nv_reservedSMEM_offset_0_alias
	.size		__nv_reservedSMEM_offset_0_alias, 0, 0
	.other		__nv_reservedSMEM_offset_0_alias,@"STO_CUDA_RESERVED_SHARED STV_DEFAULT"
__nv_reservedSMEM_offset_0_alias:
	.zero		0


//--------------------- .nv.constant0.gluon_wgmma --------------------------
	.section	.nv.constant0.gluon_wgmma,"a",@progbits
	.sectionflags	@""
	.align	4
.nv.constant0.gluon_wgmma:
	.zero		608


//--------------------- SYMBOLS --------------------------

	.type		.nv.reservedSmem.offset0,@object
	.size		.nv.reservedSmem.offset0,0x4
